	.target	sm_90a

	.elftype	@"ET_EXEC"


//--------------------- .note.nv.tkinfo           --------------------------
	.section	.note.nv.tkinfo,"",@"SHT_NOTE"
	.sectionflags	@"SHF_NOTE_NV_TKINFO"
	.tkinfo
        /*0018*/ 	.word	0x00000002
        /*0030*/ 	.string	""
        /*0030*/ 	.string	"ptxas"
        /*0030*/ 	.string	"Cuda compilation tools, release 13.0, V13.0.88"
        /*0030*/ 	.string	"Build cuda_13.0.r13.0/compiler.36424714_0"
        /*0030*/ 	.string	"-arch sm_90a -m 64 "



//--------------------- .note.nv.cuinfo           --------------------------
	.section	.note.nv.cuinfo,"",@"SHT_NOTE"
	.sectionflags	@"SHF_NOTE_NV_CUINFO"
        /*0018*/ 	.short	0x0002
        /*001a*/ 	.short	0x005a
        /*001c*/ 	.short	0x0082
	.zero		2


//--------------------- .nv.info                  --------------------------
	.section	.nv.info,"",@"SHT_CUDA_INFO"
	.align	4


	//----- nvinfo : EIATTR_REGCOUNT
	.align		4
        /*0000*/ 	.byte	0x04, 0x2f
        /*0002*/ 	.short	(.L_15 - .L_14)
	.align		4
.L_14:
        /*0004*/ 	.word	index@(_ZN7cutlass13device_kernelINS_4gemm6kernel13GemmUniversalIN4cute5tupleIJiiiiEEENS1_10collective13CollectiveMmaINS1_34MainloopSm90TmaGmmaWarpSpecializedILi5ENS5_IJNS4_1CILi1EEESB_SB_EEENS1_35KernelTmaWarpSpecializedCooperativeEEENS5_IJNSA_ILi256EEENSA_ILi96EEENSA_ILi128EEEEEEaNS5_IJlSB_lEEEaSJ_NS4_8TiledMMAINS4_8MMA_AtomIJNS4_4SM904GMMA26MMA_64x96x32_S32S8S8_SS_TNEEEENS4_6LayoutINS5_IJNSA_ILi2EEESB_SB_EEENS5_IJSB_NSA_ILi0EEEST_EEEEENS5_IJNS4_10UnderscoreESW_SW_EEEEENS4_13SM90_TMA_LOADENS4_14ComposedLayoutINS4_7SwizzleILi3ELi4ELi3EEENS4_18smem_ptr_flag_bitsILi8EEENSQ_INS5_IJNSA_ILi8EEESH_EEENS5_IJSH_SB_EEEEEEEvNS4_8identityESZ_S19_vS1A_EENS_8epilogue10collective6detail29Sm90TmaWarpSpecializedAdapterINS1D_15DefaultEpilogueIaSJ_SJ_NS1C_6thread17LinearCombinationIaLi1EiiLNS1H_9ScaleType4KindE0ELNS_15FloatRoundStyleE2EaEENS1_15EpilogueDefaultEEEEEvvEEEEvNT_6ParamsE)
        /*0008*/ 	.word	0x000000a8


	//----- nvinfo : EIATTR_FRAME_SIZE
	.align		4
.L_15:
        /*000c*/ 	.byte	0x04, 0x11
        /*000e*/ 	.short	(.L_17 - .L_16)
	.align		4
.L_16:
        /*0010*/ 	.word	index@(_ZN7cutlass13device_kernelINS_4gemm6kernel13GemmUniversalIN4cute5tupleIJiiiiEEENS1_10collective13CollectiveMmaINS1_34MainloopSm90TmaGmmaWarpSpecializedILi5ENS5_IJNS4_1CILi1EEESB_SB_EEENS1_35KernelTmaWarpSpecializedCooperativeEEENS5_IJNSA_ILi256EEENSA_ILi96EEENSA_ILi128EEEEEEaNS5_IJlSB_lEEEaSJ_NS4_8TiledMMAINS4_8MMA_AtomIJNS4_4SM904GMMA26MMA_64x96x32_S32S8S8_SS_TNEEEENS4_6LayoutINS5_IJNSA_ILi2EEESB_SB_EEENS5_IJSB_NSA_ILi0EEEST_EEEEENS5_IJNS4_10UnderscoreESW_SW_EEEEENS4_13SM90_TMA_LOADENS4_14ComposedLayoutINS4_7SwizzleILi3ELi4ELi3EEENS4_18smem_ptr_flag_bitsILi8EEENSQ_INS5_IJNSA_ILi8EEESH_EEENS5_IJSH_SB_EEEEEEEvNS4_8identityESZ_S19_vS1A_EENS_8epilogue10collective6detail29Sm90TmaWarpSpecializedAdapterINS1D_15DefaultEpilogueIaSJ_SJ_NS1C_6thread17LinearCombinationIaLi1EiiLNS1H_9ScaleType4KindE0ELNS_15FloatRoundStyleE2EaEENS1_15EpilogueDefaultEEEEEvvEEEEvNT_6ParamsE)
        /*0014*/ 	.word	0x00000000


	//----- nvinfo : EIATTR_MIN_STACK_SIZE
	.align		4
.L_17:
        /*0018*/ 	.byte	0x04, 0x12
        /*001a*/ 	.short	(.L_19 - .L_18)
	.align		4
.L_18:
        /*001c*/ 	.word	index@(_ZN7cutlass13device_kernelINS_4gemm6kernel13GemmUniversalIN4cute5tupleIJiiiiEEENS1_10collective13CollectiveMmaINS1_34MainloopSm90TmaGmmaWarpSpecializedILi5ENS5_IJNS4_1CILi1EEESB_SB_EEENS1_35KernelTmaWarpSpecializedCooperativeEEENS5_IJNSA_ILi256EEENSA_ILi96EEENSA_ILi128EEEEEEaNS5_IJlSB_lEEEaSJ_NS4_8TiledMMAINS4_8MMA_AtomIJNS4_4SM904GMMA26MMA_64x96x32_S32S8S8_SS_TNEEEENS4_6LayoutINS5_IJNSA_ILi2EEESB_SB_EEENS5_IJSB_NSA_ILi0EEEST_EEEEENS5_IJNS4_10UnderscoreESW_SW_EEEEENS4_13SM90_TMA_LOADENS4_14ComposedLayoutINS4_7SwizzleILi3ELi4ELi3EEENS4_18smem_ptr_flag_bitsILi8EEENSQ_INS5_IJNSA_ILi8EEESH_EEENS5_IJSH_SB_EEEEEEEvNS4_8identityESZ_S19_vS1A_EENS_8epilogue10collective6detail29Sm90TmaWarpSpecializedAdapterINS1D_15DefaultEpilogueIaSJ_SJ_NS1C_6thread17LinearCombinationIaLi1EiiLNS1H_9ScaleType4KindE0ELNS_15FloatRoundStyleE2EaEENS1_15EpilogueDefaultEEEEEvvEEEEvNT_6ParamsE)
        /*0020*/ 	.word	0x00000000
.L_19:


//--------------------- .nv.compat                --------------------------
	.section	.nv.compat,"",@"SHT_CUDA_COMPAT_INFO"
	.align	4
        /*0000*/ 	.byte	0x02, 0x09, 0x01, 0x00, 0x02, 0x02, 0x04, 0x00, 0x02, 0x05, 0x05, 0x00, 0x03, 0x07, 0x01, 0x01
        /*0010*/ 	.byte	0x02, 0x03, 0x01, 0x00, 0x02, 0x06, 0x01, 0x00, 0x04, 0x0b, 0x08, 0x00, 0x00, 0x00, 0x00, 0x00
        /*0020*/ 	.byte	0x00, 0x00, 0x00, 0x00


//--------------------- .nv.info._ZN7cutlass13device_kernelINS_4gemm6kernel13GemmUniversalIN4cute5tupleIJiiiiEEENS1_10collective13CollectiveMmaINS1_34MainloopSm90TmaGmmaWarpSpecializedILi5ENS5_IJNS4_1CILi1EEESB_SB_EEENS1_35KernelTmaWarpSpecializedCooperativeEEENS5_IJNSA_ILi256EEENSA_ILi96EEENSA_ILi128EEEEEEaNS5_IJlSB_lEEEaSJ_NS4_8TiledMMAINS4_8MMA_AtomIJNS4_4SM904GMMA26MMA_64x96x32_S32S8S8_SS_TNEEEENS4_6LayoutINS5_IJNSA_ILi2EEESB_SB_EEENS5_IJSB_NSA_ILi0EEEST_EEEEENS5_IJNS4_10UnderscoreESW_SW_EEEEENS4_13SM90_TMA_LOADENS4_14ComposedLayoutINS4_7SwizzleILi3ELi4ELi3EEENS4_18smem_ptr_flag_bitsILi8EEENSQ_INS5_IJNSA_ILi8EEESH_EEENS5_IJSH_SB_EEEEEEEvNS4_8identityESZ_S19_vS1A_EENS_8epilogue10collective6detail29Sm90TmaWarpSpecializedAdapterINS1D_15DefaultEpilogueIaSJ_SJ_NS1C_6thread17LinearCombinationIaLi1EiiLNS1H_9ScaleType4KindE0ELNS_15FloatRoundStyleE2EaEENS1_15EpilogueDefaultEEEEEvvEEEEvNT_6ParamsE --------------------------
	.section	.nv.info._ZN7cutlass13device_kernelINS_4gemm6kernel13GemmUniversalIN4cute5tupleIJiiiiEEENS1_10collective13CollectiveMmaINS1_34MainloopSm90TmaGmmaWarpSpecializedILi5ENS5_IJNS4_1CILi1EEESB_SB_EEENS1_35KernelTmaWarpSpecializedCooperativeEEENS5_IJNSA_ILi256EEENSA_ILi96EEENSA_ILi128EEEEEEaNS5_IJlSB_lEEEaSJ_NS4_8TiledMMAINS4_8MMA_AtomIJNS4_4SM904GMMA26MMA_64x96x32_S32S8S8_SS_TNEEEENS4_6LayoutINS5_IJNSA_ILi2EEESB_SB_EEENS5_IJSB_NSA_ILi0EEEST_EEEEENS5_IJNS4_10UnderscoreESW_SW_EEEEENS4_13SM90_TMA_LOADENS4_14ComposedLayoutINS4_7SwizzleILi3ELi4ELi3EEENS4_18smem_ptr_flag_bitsILi8EEENSQ_INS5_IJNSA_ILi8EEESH_EEENS5_IJSH_SB_EEEEEEEvNS4_8identityESZ_S19_vS1A_EENS_8epilogue10collective6detail29Sm90TmaWarpSpecializedAdapterINS1D_15DefaultEpilogueIaSJ_SJ_NS1C_6thread17LinearCombinationIaLi1EiiLNS1H_9ScaleType4KindE0ELNS_15FloatRoundStyleE2EaEENS1_15EpilogueDefaultEEEEEvvEEEEvNT_6ParamsE,"",@"SHT_CUDA_INFO"
	.sectionflags	@""
	.align	4


	//----- nvinfo : EIATTR_CUDA_API_VERSION
	.align		4
        /*0000*/ 	.byte	0x04, 0x37
        /*0002*/ 	.short	(.L_21 - .L_20)
.L_20:
        /*0004*/ 	.word	0x00000082


	//----- nvinfo : EIATTR_KPARAM_INFO
	.align		4
.L_21:
        /*0008*/ 	.byte	0x04, 0x17
        /*000a*/ 	.short	(.L_23 - .L_22)
.L_22:
        /*000c*/ 	.word	0x00000000
        /*0010*/ 	.short	0x0000
        /*0012*/ 	.short	0x0070
        /*0014*/ 	.byte	0x00, 0xf0, 0x01, 0x10


	//----- nvinfo : EIATTR_SPARSE_MMA_MASK
	.align		4
.L_23:
        /*0018*/ 	.byte	0x03, 0x50
        /*001a*/ 	.short	0x0000


	//----- nvinfo : EIATTR_MAXREG_COUNT
	.align		4
        /*001c*/ 	.byte	0x03, 0x1b
        /*001e*/ 	.short	0x00a8


	//----- nvinfo : EIATTR_NUM_BARRIERS
	.align		4
        /*0020*/ 	.byte	0x02, 0x4c
        /*0022*/ 	.byte	0x01
	.zero		1


	//----- nvinfo : EIATTR_EXTERNS
	.align		4
        /*0024*/ 	.byte	0x04, 0x0f
        /*0026*/ 	.short	(.L_25 - .L_24)


	//   ....[0]....
	.align		4
.L_24:
        /*0028*/ 	.word	index@(__assertfail)


	//----- nvinfo : EIATTR_MERCURY_ISA_VERSION
	.align		4
.L_25:
        /*002c*/ 	.byte	0x03, 0x5f
        /*002e*/ 	.short	0x0101


	//----- nvinfo : EIATTR_INT_WARP_WIDE_INSTR_OFFSETS
	.align		4
        /*0030*/ 	.byte	0x04, 0x31
        /*0032*/ 	.short	(.L_27 - .L_26)


	//   ....[0]....
.L_26:
        /*0034*/ 	.word	0x00000410


	//   ....[1]....
        /*0038*/ 	.word	0x00000420


	//   ....[2]....
        /*003c*/ 	.word	0x000004e0


	//----- nvinfo : EIATTR_COOP_GROUP_MASK_REGIDS
	.align		4
.L_27:
        /*0040*/ 	.byte	0x04, 0x29
        /*0042*/ 	.short	(.L_29 - .L_28)


	//   ....[0]....
.L_28:
        /*0044*/ 	.word	0xffffffff


	//   ....[1]....
        /*0048*/ 	.word	0xffffffff


	//   ....[2]....
        /*004c*/ 	.word	0xffffffff


	//   ....[3]....
        /*0050*/ 	.word	0xffffffff


	//   ....[4]....
        /*0054*/ 	.word	0xffffffff


	//----- nvinfo : EIATTR_COOP_GROUP_INSTR_OFFSETS
	.align		4
.L_29:
        /*0058*/ 	.byte	0x04, 0x28
        /*005a*/ 	.short	(.L_31 - .L_30)


	//   ....[0]....
.L_30:
        /*005c*/ 	.word	0x00000060


	//   ....[1]....
        /*0060*/ 	.word	0x00000070


	//   ....[2]....
        /*0064*/ 	.word	0x00000130


	//   ....[3]....
        /*0068*/ 	.word	0x000002e0


	//   ....[4]....
        /*006c*/ 	.word	0x00001190


	//----- nvinfo : EIATTR_REG_RECONFIG
	.align		4
.L_31:
        /*0070*/ 	.byte	0x01, 0x54
	.zero		2


	//----- nvinfo : EIATTR_SYSCALL_OFFSETS
	.align		4
        /*0074*/ 	.byte	0x04, 0x46
        /*0076*/ 	.short	(.L_33 - .L_32)


	//   ....[0]....
.L_32:
        /*0078*/ 	.word	0x00001380


	//----- nvinfo : EIATTR_MBARRIER_INSTR_OFFSETS
	.align		4
.L_33:
        /*007c*/ 	.byte	0x04, 0x39
        /*007e*/ 	.short	(.L_35 - .L_34)


	//   ....[0]....
.L_34:
        /*0080*/ 	.word	0x00000230
        /*0084*/ 	.word	0x000000ff
        /*0088*/ 	.word	0x00000000
        /*008c*/ 	.short	0x0100
        /*008e*/ 	.byte	0x08
	.zero		1


	//   ....[1]....
        /*0090*/ 	.word	0x00000240
        /*0094*/ 	.word	0x000000ff
        /*0098*/ 	.word	0x00000028
        /*009c*/ 	.short	0x0100
        /*009e*/ 	.byte	0x08
	.zero		1


	//   ....[2]....
        /*00a0*/ 	.word	0x00000250
        /*00a4*/ 	.word	0x000000ff
        /*00a8*/ 	.word	0x00000008
        /*00ac*/ 	.short	0x0100
        /*00ae*/ 	.byte	0x08
	.zero		1


	//   ....[3]....
        /*00b0*/ 	.word	0x00000260
        /*00b4*/ 	.word	0x000000ff
        /*00b8*/ 	.word	0x00000030
        /*00bc*/ 	.short	0x0100
        /*00be*/ 	.byte	0x08
	.zero		1


	//   ....[4]....
        /*00c0*/ 	.word	0x00000270
        /*00c4*/ 	.word	0x000000ff
        /*00c8*/ 	.word	0x00000010
        /*00cc*/ 	.short	0x0100
        /*00ce*/ 	.byte	0x08
	.zero		1


	//   ....[5]....
        /*00d0*/ 	.word	0x00000280
        /*00d4*/ 	.word	0x000000ff
        /*00d8*/ 	.word	0x00000038
        /*00dc*/ 	.short	0x0100
        /*00de*/ 	.byte	0x08
	.zero		1


	//   ....[6]....
        /*00e0*/ 	.word	0x00000290
        /*00e4*/ 	.word	0x000000ff
        /*00e8*/ 	.word	0x00000018
        /*00ec*/ 	.short	0x0100
        /*00ee*/ 	.byte	0x08
	.zero		1


	//   ....[7]....
        /*00f0*/ 	.word	0x000002a0
        /*00f4*/ 	.word	0x000000ff
        /*00f8*/ 	.word	0x00000040
        /*00fc*/ 	.short	0x0100
        /*00fe*/ 	.byte	0x08
	.zero		1


	//   ....[8]....
        /*0100*/ 	.word	0x000002b0
        /*0104*/ 	.word	0x000000ff
        /*0108*/ 	.word	0x00000020
        /*010c*/ 	.short	0x0100
        /*010e*/ 	.byte	0x08
	.zero		1


	//   ....[9]....
        /*0110*/ 	.word	0x000002c0
        /*0114*/ 	.word	0x000000ff
        /*0118*/ 	.word	0x00000048
        /*011c*/ 	.short	0x0100
        /*011e*/ 	.byte	0x08
	.zero		1


	//   ....[10]....
        /*0120*/ 	.word	0x00000560
        /*0124*/ 	.word	0x000000ff
        /*0128*/ 	.word	0x00000060
        /*012c*/ 	.short	0x0100
        /*012e*/ 	.byte	0x08
	.zero		1


	//   ....[11]....
        /*0130*/ 	.word	0x000005e0
        /*0134*/ 	.word	0x000000ff
        /*0138*/ 	.word	0x00000068
        /*013c*/ 	.short	0x0100
        /*013e*/ 	.byte	0x08
	.zero		1


	//   ....[12]....
        /*0140*/ 	.word	0x00001450
        /*0144*/ 	.word	0x00000003
        /*0148*/ 	.word	0x00000000
        /*014c*/ 	.short	0x010a
        /*014e*/ 	.byte	0x3f
	.zero		1


	//   ....[13]....
        /*0150*/ 	.word	0x000014b0
        /*0154*/ 	.word	0x00000003
        /*0158*/ 	.word	0x00000000
        /*015c*/ 	.short	0x010a
        /*015e*/ 	.byte	0x3f
	.zero		1


	//   ....[14]....
        /*0160*/ 	.word	0x00001970
        /*0164*/ 	.word	0x00000005
        /*0168*/ 	.word	0x00000000
        /*016c*/ 	.short	0x010a
        /*016e*/ 	.byte	0x3f
	.zero		1


	//   ....[15]....
        /*0170*/ 	.word	0x000019b0
        /*0174*/ 	.word	0x00000005
        /*0178*/ 	.word	0x00000000
        /*017c*/ 	.short	0x010a
        /*017e*/ 	.byte	0x3f
	.zero		1


	//   ....[16]....
        /*0180*/ 	.word	0x00001d50
        /*0184*/ 	.word	0x00000004
        /*0188*/ 	.word	0x00000000
        /*018c*/ 	.short	0x0101
        /*018e*/ 	.byte	0x3f
	.zero		1


	//   ....[17]....
        /*0190*/ 	.word	0x00001f10
        /*0194*/ 	.word	0x00000000
        /*0198*/ 	.word	0x00000000
        /*019c*/ 	.short	0x0101
        /*019e*/ 	.byte	0x3f
	.zero		1


	//   ....[18]....
        /*01a0*/ 	.word	0x00007c00
        /*01a4*/ 	.word	0x0000000e
        /*01a8*/ 	.word	0x00000028
        /*01ac*/ 	.short	0x010a
        /*01ae*/ 	.byte	0x3f
	.zero		1


	//   ....[19]....
        /*01b0*/ 	.word	0x00007f90
        /*01b4*/ 	.word	0x00000006
        /*01b8*/ 	.word	0x00000068
        /*01bc*/ 	.short	0x0101
        /*01be*/ 	.byte	0x3f
	.zero		1


	//   ....[20]....
        /*01c0*/ 	.word	0x000086b0
        /*01c4*/ 	.word	0x00000007
        /*01c8*/ 	.word	0x00000000
        /*01cc*/ 	.short	0x010a
        /*01ce*/ 	.byte	0x3f
	.zero		1


	//   ....[21]....
        /*01d0*/ 	.word	0x00008730
        /*01d4*/ 	.word	0x00000009
        /*01d8*/ 	.word	0x00000000
        /*01dc*/ 	.short	0x010a
        /*01de*/ 	.byte	0x3f
	.zero		1


	//   ....[22]....
        /*01e0*/ 	.word	0x000087c0
        /*01e4*/ 	.word	0x00000006
        /*01e8*/ 	.word	0x00000000
        /*01ec*/ 	.short	0x010a
        /*01ee*/ 	.byte	0x3f
	.zero		1


	//   ....[23]....
        /*01f0*/ 	.word	0x00008850
        /*01f4*/ 	.word	0x00000009
        /*01f8*/ 	.word	0x00000000
        /*01fc*/ 	.short	0x010a
        /*01fe*/ 	.byte	0x3f
	.zero		1


	//   ....[24]....
        /*0200*/ 	.word	0x000088e0
        /*0204*/ 	.word	0x00000003
        /*0208*/ 	.word	0x00000000
        /*020c*/ 	.short	0x010a
        /*020e*/ 	.byte	0x3f
	.zero		1


	//   ....[25]....
        /*0210*/ 	.word	0x00008940
        /*0214*/ 	.word	0x00000003
        /*0218*/ 	.word	0x00000000
        /*021c*/ 	.short	0x010a
        /*021e*/ 	.byte	0x3f
	.zero		1


	//   ....[26]....
        /*0220*/ 	.word	0x00008990
        /*0224*/ 	.word	0x00000005
        /*0228*/ 	.word	0x00000000
        /*022c*/ 	.short	0x010a
        /*022e*/ 	.byte	0x3f
	.zero		1


	//   ....[27]....
        /*0230*/ 	.word	0x00008a60
        /*0234*/ 	.word	0x0000000e
        /*0238*/ 	.word	0x00000028
        /*023c*/ 	.short	0x010a
        /*023e*/ 	.byte	0x3f
	.zero		1


	//   ....[28]....
        /*0240*/ 	.word	0x00008b30
        /*0244*/ 	.word	0x00000007
        /*0248*/ 	.word	0x00000000
        /*024c*/ 	.short	0x010a
        /*024e*/ 	.byte	0x3f
	.zero		1


	//   ....[29]....
        /*0250*/ 	.word	0x00008b80
        /*0254*/ 	.word	0x00000009
        /*0258*/ 	.word	0x00000000
        /*025c*/ 	.short	0x010a
        /*025e*/ 	.byte	0x3f
	.zero		1


	//   ....[30]....
        /*0260*/ 	.word	0x00008bd0
        /*0264*/ 	.word	0x00000006
        /*0268*/ 	.word	0x00000000
        /*026c*/ 	.short	0x010a
        /*026e*/ 	.byte	0x3f
	.zero		1


	//   ....[31]....
        /*0270*/ 	.word	0x00008c20
        /*0274*/ 	.word	0x00000009
        /*0278*/ 	.word	0x00000000
        /*027c*/ 	.short	0x010a
        /*027e*/ 	.byte	0x3f
	.zero		1


	//----- nvinfo : EIATTR_NUM_MBARRIERS
	.align		4
.L_35:
        /*0280*/ 	.byte	0x03, 0x38
        /*0282*/ 	.short	0x000c


	//----- nvinfo : EIATTR_EXIT_INSTR_OFFSETS
	.align		4
        /*0284*/ 	.byte	0x04, 0x1c
        /*0286*/ 	.short	(.L_37 - .L_36)


	//   ....[0]....
.L_36:
        /*0288*/ 	.word	0x00000680


	//   ....[1]....
        /*028c*/ 	.word	0x00000f50


	//   ....[2]....
        /*0290*/ 	.word	0x000072e0


	//   ....[3]....
        /*0294*/ 	.word	0x00007910


	//   ....[4]....
        /*0298*/ 	.word	0x00008930


	//----- nvinfo : EIATTR_MAX_THREADS
	.align		4
.L_37:
        /*029c*/ 	.byte	0x04, 0x05
        /*029e*/ 	.short	(.L_39 - .L_38)
.L_38:
        /*02a0*/ 	.word	0x00000180
        /*02a4*/ 	.word	0x00000001
        /*02a8*/ 	.word	0x00000001


	//----- nvinfo : EIATTR_CRS_STACK_SIZE
	.align		4
.L_39:
        /*02ac*/ 	.byte	0x04, 0x1e
        /*02ae*/ 	.short	(.L_41 - .L_40)
.L_40:
        /*02b0*/ 	.word	0x00000000


	//----- nvinfo : EIATTR_CBANK_PARAM_SIZE
	.align		4
.L_41:
        /*02b4*/ 	.byte	0x03, 0x19
        /*02b6*/ 	.short	0x0470


	//----- nvinfo : EIATTR_PARAM_CBANK
	.align		4
        /*02b8*/ 	.byte	0x04, 0x0a
        /*02ba*/ 	.short	(.L_43 - .L_42)
	.align		4
.L_42:
        /*02bc*/ 	.word	index@(.nv.constant0._ZN7cutlass13device_kernelINS_4gemm6kernel13GemmUniversalIN4cute5tupleIJiiiiEEENS1_10collective13CollectiveMmaINS1_34MainloopSm90TmaGmmaWarpSpecializedILi5ENS5_IJNS4_1CILi1EEESB_SB_EEENS1_35KernelTmaWarpSpecializedCooperativeEEENS5_IJNSA_ILi256EEENSA_ILi96EEENSA_ILi128EEEEEEaNS5_IJlSB_lEEEaSJ_NS4_8TiledMMAINS4_8MMA_AtomIJNS4_4SM904GMMA26MMA_64x96x32_S32S8S8_SS_TNEEEENS4_6LayoutINS5_IJNSA_ILi2EEESB_SB_EEENS5_IJSB_NSA_ILi0EEEST_EEEEENS5_IJNS4_10UnderscoreESW_SW_EEEEENS4_13SM90_TMA_LOADENS4_14ComposedLayoutINS4_7SwizzleILi3ELi4ELi3EEENS4_18smem_ptr_flag_bitsILi8EEENSQ_INS5_IJNSA_ILi8EEESH_EEENS5_IJSH_SB_EEEEEEEvNS4_8identityESZ_S19_vS1A_EENS_8epilogue10collective6detail29Sm90TmaWarpSpecializedAdapterINS1D_15DefaultEpilogueIaSJ_SJ_NS1C_6thread17LinearCombinationIaLi1EiiLNS1H_9ScaleType4KindE0ELNS_15FloatRoundStyleE2EaEENS1_15EpilogueDefaultEEEEEvvEEEEvNT_6ParamsE)
        /*02c0*/ 	.short	0x0210
        /*02c2*/ 	.short	0x0470


	//----- nvinfo : EIATTR_SW_WAR
	.align		4
.L_43:
        /*02c4*/ 	.byte	0x04, 0x36
        /*02c6*/ 	.short	(.L_45 - .L_44)
.L_44:
        /*02c8*/ 	.word	0x00000008
.L_45:


//--------------------- .nv.callgraph             --------------------------
	.section	.nv.callgraph,"",@"SHT_CUDA_CALLGRAPH"
	.align	4
	.sectionentsize	8
	.align		4
        /*0000*/ 	.word	0x00000000
	.align		4
        /*0004*/ 	.word	0xffffffff
	.align		4
        /*0008*/ 	.word	index@(_ZN7cutlass13device_kernelINS_4gemm6kernel13GemmUniversalIN4cute5tupleIJiiiiEEENS1_10collective13CollectiveMmaINS1_34MainloopSm90TmaGmmaWarpSpecializedILi5ENS5_IJNS4_1CILi1EEESB_SB_EEENS1_35KernelTmaWarpSpecializedCooperativeEEENS5_IJNSA_ILi256EEENSA_ILi96EEENSA_ILi128EEEEEEaNS5_IJlSB_lEEEaSJ_NS4_8TiledMMAINS4_8MMA_AtomIJNS4_4SM904GMMA26MMA_64x96x32_S32S8S8_SS_TNEEEENS4_6LayoutINS5_IJNSA_ILi2EEESB_SB_EEENS5_IJSB_NSA_ILi0EEEST_EEEEENS5_IJNS4_10UnderscoreESW_SW_EEEEENS4_13SM90_TMA_LOADENS4_14ComposedLayoutINS4_7SwizzleILi3ELi4ELi3EEENS4_18smem_ptr_flag_bitsILi8EEENSQ_INS5_IJNSA_ILi8EEESH_EEENS5_IJSH_SB_EEEEEEEvNS4_8identityESZ_S19_vS1A_EENS_8epilogue10collective6detail29Sm90TmaWarpSpecializedAdapterINS1D_15DefaultEpilogueIaSJ_SJ_NS1C_6thread17LinearCombinationIaLi1EiiLNS1H_9ScaleType4KindE0ELNS_15FloatRoundStyleE2EaEENS1_15EpilogueDefaultEEEEEvvEEEEvNT_6ParamsE)
	.align		4
        /*000c*/ 	.word	index@(__assertfail)
	.align		4
        /*0010*/ 	.word	0x00000000
	.align		4
        /*0014*/ 	.word	0xfffffffe
	.align		4
        /*0018*/ 	.word	0x00000000
	.align		4
        /*001c*/ 	.word	0xfffffffd
	.align		4
        /*0020*/ 	.word	0x00000000
	.align		4
        /*0024*/ 	.word	0xfffffffc


//--------------------- .nv.constant4             --------------------------
	.section	.nv.constant4,"a",@progbits
	.align	8
	.align		8
.nv.constant4:
        /*0000*/ 	.dword	__assertfail
	.align		8
        /*0008*/ 	.dword	__unnamed_1
	.align		8
        /*0010*/ 	.dword	_ZN40_INTERNAL_8fcd6f89_4_k_cu_20bdad05_154624cuda3std3__45__cpo5beginE
	.align		8
        /*0018*/ 	.dword	_ZN40_INTERNAL_8fcd6f89_4_k_cu_20bdad05_154624cuda3std3__45__cpo3endE
	.align		8
        /*0020*/ 	.dword	_ZN40_INTERNAL_8fcd6f89_4_k_cu_20bdad05_154624cuda3std3__45__cpo6cbeginE
	.align		8
        /*0028*/ 	.dword	_ZN40_INTERNAL_8fcd6f89_4_k_cu_20bdad05_154624cuda3std3__45__cpo4cendE
	.align		8
        /*0030*/ 	.dword	_ZN40_INTERNAL_8fcd6f89_4_k_cu_20bdad05_154624cuda3std3__442_GLOBAL__N__8fcd6f89_4_k_cu_20bdad05_154626ignoreE
	.align		8
        /*0038*/ 	.dword	_ZN40_INTERNAL_8fcd6f89_4_k_cu_20bdad05_154624cuda3std3__419piecewise_constructE
	.align		8
        /*0040*/ 	.dword	_ZN40_INTERNAL_8fcd6f89_4_k_cu_20bdad05_154624cuda3std3__48in_placeE
	.align		8
        /*0048*/ 	.dword	_ZN40_INTERNAL_8fcd6f89_4_k_cu_20bdad05_154624cuda3std6ranges3__45__cpo4swapE
	.align		8
        /*0050*/ 	.dword	_ZN40_INTERNAL_8fcd6f89_4_k_cu_20bdad05_154624cuda3std6ranges3__45__cpo9iter_moveE
	.align		8
        /*0058*/ 	.dword	_ZN40_INTERNAL_8fcd6f89_4_k_cu_20bdad05_154624cute7productE
	.align		8
        /*0060*/ 	.dword	_ZN40_INTERNAL_8fcd6f89_4_k_cu_20bdad05_154624cute1_E
	.align		8
        /*0068*/ 	.dword	$str$22
	.align		8
        /*0070*/ 	.dword	$str$23


//--------------------- .text._ZN7cutlass13device_kernelINS_4gemm6kernel13GemmUniversalIN4cute5tupleIJiiiiEEENS1_10collective13CollectiveMmaINS1_34MainloopSm90TmaGmmaWarpSpecializedILi5ENS5_IJNS4_1CILi1EEESB_SB_EEENS1_35KernelTmaWarpSpecializedCooperativeEEENS5_IJNSA_ILi256EEENSA_ILi96EEENSA_ILi128EEEEEEaNS5_IJlSB_lEEEaSJ_NS4_8TiledMMAINS4_8MMA_AtomIJNS4_4SM904GMMA26MMA_64x96x32_S32S8S8_SS_TNEEEENS4_6LayoutINS5_IJNSA_ILi2EEESB_SB_EEENS5_IJSB_NSA_ILi0EEEST_EEEEENS5_IJNS4_10UnderscoreESW_SW_EEEEENS4_13SM90_TMA_LOADENS4_14ComposedLayoutINS4_7SwizzleILi3ELi4ELi3EEENS4_18smem_ptr_flag_bitsILi8EEENSQ_INS5_IJNSA_ILi8EEESH_EEENS5_IJSH_SB_EEEEEEEvNS4_8identityESZ_S19_vS1A_EENS_8epilogue10collective6detail29Sm90TmaWarpSpecializedAdapterINS1D_15DefaultEpilogueIaSJ_SJ_NS1C_6thread17LinearCombinationIaLi1EiiLNS1H_9ScaleType4KindE0ELNS_15FloatRoundStyleE2EaEENS1_15EpilogueDefaultEEEEEvvEEEEvNT_6ParamsE --------------------------
	.section	.text._ZN7cutlass13device_kernelINS_4gemm6kernel13GemmUniversalIN4cute5tupleIJiiiiEEENS1_10collective13CollectiveMmaINS1_34MainloopSm90TmaGmmaWarpSpecializedILi5ENS5_IJNS4_1CILi1EEESB_SB_EEENS1_35KernelTmaWarpSpecializedCooperativeEEENS5_IJNSA_ILi256EEENSA_ILi96EEENSA_ILi128EEEEEEaNS5_IJlSB_lEEEaSJ_NS4_8TiledMMAINS4_8MMA_AtomIJNS4_4SM904GMMA26MMA_64x96x32_S32S8S8_SS_TNEEEENS4_6LayoutINS5_IJNSA_ILi2EEESB_SB_EEENS5_IJSB_NSA_ILi0EEEST_EEEEENS5_IJNS4_10UnderscoreESW_SW_EEEEENS4_13SM90_TMA_LOADENS4_14ComposedLayoutINS4_7SwizzleILi3ELi4ELi3EEENS4_18smem_ptr_flag_bitsILi8EEENSQ_INS5_IJNSA_ILi8EEESH_EEENS5_IJSH_SB_EEEEEEEvNS4_8identityESZ_S19_vS1A_EENS_8epilogue10collective6detail29Sm90TmaWarpSpecializedAdapterINS1D_15DefaultEpilogueIaSJ_SJ_NS1C_6thread17LinearCombinationIaLi1EiiLNS1H_9ScaleType4KindE0ELNS_15FloatRoundStyleE2EaEENS1_15EpilogueDefaultEEEEEvvEEEEvNT_6ParamsE,"ax",@progbits
	.align	128
.text._ZN7cutlass13device_kernelINS_4gemm6kernel13GemmUniversalIN4cute5tupleIJiiiiEEENS1_10collective13CollectiveMmaINS1_34MainloopSm90TmaGmmaWarpSpecializedILi5ENS5_IJNS4_1CILi1EEESB_SB_EEENS1_35KernelTmaWarpSpecializedCooperativeEEENS5_IJNSA_ILi256EEENSA_ILi96EEENSA_ILi128EEEEEEaNS5_IJlSB_lEEEaSJ_NS4_8TiledMMAINS4_8MMA_AtomIJNS4_4SM904GMMA26MMA_64x96x32_S32S8S8_SS_TNEEEENS4_6LayoutINS5_IJNSA_ILi2EEESB_SB_EEENS5_IJSB_NSA_ILi0EEEST_EEEEENS5_IJNS4_10UnderscoreESW_SW_EEEEENS4_13SM90_TMA_LOADENS4_14ComposedLayoutINS4_7SwizzleILi3ELi4ELi3EEENS4_18smem_ptr_flag_bitsILi8EEENSQ_INS5_IJNSA_ILi8EEESH_EEENS5_IJSH_SB_EEEEEEEvNS4_8identityESZ_S19_vS1A_EENS_8epilogue10collective6detail29Sm90TmaWarpSpecializedAdapterINS1D_15DefaultEpilogueIaSJ_SJ_NS1C_6thread17LinearCombinationIaLi1EiiLNS1H_9ScaleType4KindE0ELNS_15FloatRoundStyleE2EaEENS1_15EpilogueDefaultEEEEEvvEEEEvNT_6ParamsE:
        .type           _ZN7cutlass13device_kernelINS_4gemm6kernel13GemmUniversalIN4cute5tupleIJiiiiEEENS1_10collective13CollectiveMmaINS1_34MainloopSm90TmaGmmaWarpSpecializedILi5ENS5_IJNS4_1CILi1EEESB_SB_EEENS1_35KernelTmaWarpSpecializedCooperativeEEENS5_IJNSA_ILi256EEENSA_ILi96EEENSA_ILi128EEEEEEaNS5_IJlSB_lEEEaSJ_NS4_8TiledMMAINS4_8MMA_AtomIJNS4_4SM904GMMA26MMA_64x96x32_S32S8S8_SS_TNEEEENS4_6LayoutINS5_IJNSA_ILi2EEESB_SB_EEENS5_IJSB_NSA_ILi0EEEST_EEEEENS5_IJNS4_10UnderscoreESW_SW_EEEEENS4_13SM90_TMA_LOADENS4_14ComposedLayoutINS4_7SwizzleILi3ELi4ELi3EEENS4_18smem_ptr_flag_bitsILi8EEENSQ_INS5_IJNSA_ILi8EEESH_EEENS5_IJSH_SB_EEEEEEEvNS4_8identityESZ_S19_vS1A_EENS_8epilogue10collective6detail29Sm90TmaWarpSpecializedAdapterINS1D_15DefaultEpilogueIaSJ_SJ_NS1C_6thread17LinearCombinationIaLi1EiiLNS1H_9ScaleType4KindE0ELNS_15FloatRoundStyleE2EaEENS1_15EpilogueDefaultEEEEEvvEEEEvNT_6ParamsE,@function
        .size           _ZN7cutlass13device_kernelINS_4gemm6kernel13GemmUniversalIN4cute5tupleIJiiiiEEENS1_10collective13CollectiveMmaINS1_34MainloopSm90TmaGmmaWarpSpecializedILi5ENS5_IJNS4_1CILi1EEESB_SB_EEENS1_35KernelTmaWarpSpecializedCooperativeEEENS5_IJNSA_ILi256EEENSA_ILi96EEENSA_ILi128EEEEEEaNS5_IJlSB_lEEEaSJ_NS4_8TiledMMAINS4_8MMA_AtomIJNS4_4SM904GMMA26MMA_64x96x32_S32S8S8_SS_TNEEEENS4_6LayoutINS5_IJNSA_ILi2EEESB_SB_EEENS5_IJSB_NSA_ILi0EEEST_EEEEENS5_IJNS4_10UnderscoreESW_SW_EEEEENS4_13SM90_TMA_LOADENS4_14ComposedLayoutINS4_7SwizzleILi3ELi4ELi3EEENS4_18smem_ptr_flag_bitsILi8EEENSQ_INS5_IJNSA_ILi8EEESH_EEENS5_IJSH_SB_EEEEEEEvNS4_8identityESZ_S19_vS1A_EENS_8epilogue10collective6detail29Sm90TmaWarpSpecializedAdapterINS1D_15DefaultEpilogueIaSJ_SJ_NS1C_6thread17LinearCombinationIaLi1EiiLNS1H_9ScaleType4KindE0ELNS_15FloatRoundStyleE2EaEENS1_15EpilogueDefaultEEEEEvvEEEEvNT_6ParamsE,(.L_x_264 - _ZN7cutlass13device_kernelINS_4gemm6kernel13GemmUniversalIN4cute5tupleIJiiiiEEENS1_10collective13CollectiveMmaINS1_34MainloopSm90TmaGmmaWarpSpecializedILi5ENS5_IJNS4_1CILi1EEESB_SB_EEENS1_35KernelTmaWarpSpecializedCooperativeEEENS5_IJNSA_ILi256EEENSA_ILi96EEENSA_ILi128EEEEEEaNS5_IJlSB_lEEEaSJ_NS4_8TiledMMAINS4_8MMA_AtomIJNS4_4SM904GMMA26MMA_64x96x32_S32S8S8_SS_TNEEEENS4_6LayoutINS5_IJNSA_ILi2EEESB_SB_EEENS5_IJSB_NSA_ILi0EEEST_EEEEENS5_IJNS4_10UnderscoreESW_SW_EEEEENS4_13SM90_TMA_LOADENS4_14ComposedLayoutINS4_7SwizzleILi3ELi4ELi3EEENS4_18smem_ptr_flag_bitsILi8EEENSQ_INS5_IJNSA_ILi8EEESH_EEENS5_IJSH_SB_EEEEEEEvNS4_8identityESZ_S19_vS1A_EENS_8epilogue10collective6detail29Sm90TmaWarpSpecializedAdapterINS1D_15DefaultEpilogueIaSJ_SJ_NS1C_6thread17LinearCombinationIaLi1EiiLNS1H_9ScaleType4KindE0ELNS_15FloatRoundStyleE2EaEENS1_15EpilogueDefaultEEEEEvvEEEEvNT_6ParamsE)
        .other          _ZN7cutlass13device_kernelINS_4gemm6kernel13GemmUniversalIN4cute5tupleIJiiiiEEENS1_10collective13CollectiveMmaINS1_34MainloopSm90TmaGmmaWarpSpecializedILi5ENS5_IJNS4_1CILi1EEESB_SB_EEENS1_35KernelTmaWarpSpecializedCooperativeEEENS5_IJNSA_ILi256EEENSA_ILi96EEENSA_ILi128EEEEEEaNS5_IJlSB_lEEEaSJ_NS4_8TiledMMAINS4_8MMA_AtomIJNS4_4SM904GMMA26MMA_64x96x32_S32S8S8_SS_TNEEEENS4_6LayoutINS5_IJNSA_ILi2EEESB_SB_EEENS5_IJSB_NSA_ILi0EEEST_EEEEENS5_IJNS4_10UnderscoreESW_SW_EEEEENS4_13SM90_TMA_LOADENS4_14ComposedLayoutINS4_7SwizzleILi3ELi4ELi3EEENS4_18smem_ptr_flag_bitsILi8EEENSQ_INS5_IJNSA_ILi8EEESH_EEENS5_IJSH_SB_EEEEEEEvNS4_8identityESZ_S19_vS1A_EENS_8epilogue10collective6detail29Sm90TmaWarpSpecializedAdapterINS1D_15DefaultEpilogueIaSJ_SJ_NS1C_6thread17LinearCombinationIaLi1EiiLNS1H_9ScaleType4KindE0ELNS_15FloatRoundStyleE2EaEENS1_15EpilogueDefaultEEEEEvvEEEEvNT_6ParamsE,@"STO_CUDA_ENTRY STV_DEFAULT"
_ZN7cutlass13device_kernelINS_4gemm6kernel13GemmUniversalIN4cute5tupleIJiiiiEEENS1_10collective13CollectiveMmaINS1_34MainloopSm90TmaGmmaWarpSpecializedILi5ENS5_IJNS4_1CILi1EEESB_SB_EEENS1_35KernelTmaWarpSpecializedCooperativeEEENS5_IJNSA_ILi256EEENSA_ILi96EEENSA_ILi128EEEEEEaNS5_IJlSB_lEEEaSJ_NS4_8TiledMMAINS4_8MMA_AtomIJNS4_4SM904GMMA26MMA_64x96x32_S32S8S8_SS_TNEEEENS4_6LayoutINS5_IJNSA_ILi2EEESB_SB_EEENS5_IJSB_NSA_ILi0EEEST_EEEEENS5_IJNS4_10UnderscoreESW_SW_EEEEENS4_13SM90_TMA_LOADENS4_14ComposedLayoutINS4_7SwizzleILi3ELi4ELi3EEENS4_18smem_ptr_flag_bitsILi8EEENSQ_INS5_IJNSA_ILi8EEESH_EEENS5_IJSH_SB_EEEEEEEvNS4_8identityESZ_S19_vS1A_EENS_8epilogue10collective6detail29Sm90TmaWarpSpecializedAdapterINS1D_15DefaultEpilogueIaSJ_SJ_NS1C_6thread17LinearCombinationIaLi1EiiLNS1H_9ScaleType4KindE0ELNS_15FloatRoundStyleE2EaEENS1_15EpilogueDefaultEEEEEvvEEEEvNT_6ParamsE:
[----:B------:R-:W0:Y:S01]  /*0000*/  LDC R1, c[0x0][0x28] ;  /* 0x00000a00ff017b82 */ /* 0x000e220000000800 */
[----:B------:R-:W1:Y:S01]  /*0010*/  S2R R3, SR_TID.X ;  /* 0x0000000000037919 */ /* 0x000e620000002100 */
[----:B------:R-:W-:Y:S01]  /*0020*/  ELECT P0, URZ, PT ;  /* 0x00000000003f782f */ /* 0x000fe20003800000 */
[----:B------:R-:W-:Y:S01]  /*0030*/  BSSY B0, `(.L_x_0) ;  /* 0x000000f000007945 */ /* 0x000fe20003800000 */
[--C-:B-1----:R-:W-:Y:S02]  /*0040*/  SHF.R.U32.HI R0, RZ, 0x5, R3.reuse ;  /* 0x00000005ff007819 */ /* 0x102fe40000011603 */
[----:B------:R-:W-:-:S03]  /*0050*/  SHF.R.U32.HI R14, RZ, 0x7, R3 ;  /* 0x00000007ff0e7819 */ /* 0x000fc60000011603 */
[----:B------:R-:W1:Y:S04]  /*0060*/  SHFL.IDX PT, R4, R0, RZ, 0x1f ;  /* 0x00001fff00047589 */ /* 0x000e6800000e0000 */
[----:B------:R2:W3:Y:S01]  /*0070*/  SHFL.IDX PT, R10, R14, RZ, 0x1f ;  /* 0x00001fff0e0a7589 */ /* 0x0004e200000e0000 */
[----:B-1----:R-:W-:-:S13]  /*0080*/  ISETP.NE.OR P0, PT, R4, RZ, !P0 ;  /* 0x000000ff0400720c */ /* 0x002fda0004705670 */
[----:B0-23--:R-:W-:Y:S05]  /*0090*/  @P0 BRA `(.L_x_1) ;  /* 0x0000000000200947 */ /* 0x00dfea0003800000 */
[----:B------:R-:W-:Y:S02]  /*00a0*/  ULDC.64 UR4, c[0x0][0x198] ;  /* 0x0000660000047ab9 */ /* 0x000fe40000000a00 */
[----:B------:R-:W-:Y:S02]  /*00b0*/  UIADD3 UR6, UP0, UR4, 0xf0, URZ ;  /* 0x000000f004067890 */ /* 0x000fe4000ff1e03f */
[----:B------:R-:W-:Y:S02]  /*00c0*/  UIADD3 UR4, UP1, UR4, 0x1f0, URZ ;  /* 0x000001f004047890 */ /* 0x000fe4000ff3e03f */
[----:B------:R-:W-:Y:S02]  /*00d0*/  UIADD3.X UR7, URZ, UR5, URZ, UP0, !UPT ;  /* 0x000000053f077290 */ /* 0x000fe400087fe43f */
[----:B------:R-:W-:-:S07]  /*00e0*/  UIADD3.X UR5, URZ, UR5, URZ, UP1, !UPT ;  /* 0x000000053f057290 */ /* 0x000fce0008ffe43f */
[----:B------:R0:W-:Y:S02]  /*00f0*/  UTMACCTL.PF [UR6] ;  /* 0x00000000060079b9 */ /* 0x0001e40008040000 */
[----:B------:R0:W-:Y:S02]  /*0100*/  UTMACCTL.PF [UR4] ;  /* 0x00000000040079b9 */ /* 0x0001e40008040000 */
[----:B0-----:R-:W-:Y:S01]  /*0110*/  NOP ;  /* 0x0000000000007918 */ /* 0x001fe20000000000 */
.L_x_1:
[----:B------:R-:W-:Y:S05]  /*0120*/  BSYNC B0 ;  /* 0x0000000000007941 */ /* 0x000fea0003800000 */
.L_x_0:
[----:B------:R-:W0:Y:S02]  /*0130*/  SHFL.IDX PT, R2, R0, RZ, 0x1f ;  /* 0x00001fff00027589 */ /* 0x000e2400000e0000 */
[----:B0-----:R-:W-:-:S13]  /*0140*/  ISETP.NE.AND P0, PT, R2, RZ, PT ;  /* 0x000000ff0200720c */ /* 0x001fda0003f05270 */
[----:B------:R-:W-:Y:S05]  /*0150*/  @P0 BRA `(.L_x_2) ;  /* 0x0000000000600947 */ /* 0x000fea0003800000 */
[----:B------:R-:W0:Y:S01]  /*0160*/  S2UR UR8, SR_CgaCtaId ;  /* 0x00000000000879c3 */ /* 0x000e220000008800 */
[----:B------:R-:W-:Y:S01]  /*0170*/  UMOV UR4, 0x400 ;  /* 0x0000040000047882 */ /* 0x000fe20000000000 */
[----:B------:R-:W-:Y:S01]  /*0180*/  UMOV UR5, 0x1 ;  /* 0x0000000100057882 */ /* 0x000fe20000000000 */
[----:B------:R-:W-:Y:S01]  /*0190*/  UMOV UR6, 0x100 ;  /* 0x0000010000067882 */ /* 0x000fe20000000000 */
[----:B------:R-:W-:Y:S01]  /*01a0*/  ELECT P0, URZ, PT ;  /* 0x00000000003f782f */ /* 0x000fe20003800000 */
[----:B------:R-:W-:-:S04]  /*01b0*/  UIADD3 UR6, -UR6, 0x100000, URZ ;  /* 0x0010000006067890 */ /* 0x000fc8000fffe13f */
[----:B------:R-:W-:Y:S02]  /*01c0*/  USHF.L.U32 UR7, UR6, 0xb, URZ ;  /* 0x0000000b06077899 */ /* 0x000fe4000800063f */
[----:B------:R-:W-:Y:S02]  /*01d0*/  USHF.L.U32 UR6, UR6, 0x1, URZ ;  /* 0x0000000106067899 */ /* 0x000fe4000800063f */
[----:B0-----:R-:W-:Y:S02]  /*01e0*/  ULEA UR8, UR8, UR4, 0x18 ;  /* 0x0000000408087291 */ /* 0x001fe4000f8ec03f */
[----:B------:R-:W-:-:S04]  /*01f0*/  UIADD3 UR4, -UR5, 0x100000, URZ ;  /* 0x0010000005047890 */ /* 0x000fc8000fffe13f */
[----:B------:R-:W-:Y:S02]  /*0200*/  USHF.L.U32 UR5, UR4, 0xb, URZ ;  /* 0x0000000b04057899 */ /* 0x000fe4000800063f */
[----:B------:R-:W-:Y:S01]  /*0210*/  USHF.L.U32 UR4, UR4, 0x1, URZ ;  /* 0x0000000104047899 */ /* 0x000fe2000800063f */
[----:B------:R-:W0:Y:S11]  /*0220*/  FENCE.VIEW.ASYNC.S ;  /* 0x00000000000073c6 */ /* 0x000e360000000000 */
[----:B0-----:R0:W1:Y:S01]  /*0230*/  SYNCS.EXCH.64 URZ, [UR8], UR4 ;  /* 0x00000004083f75b2 */ /* 0x0010620008000100 */
[----:B------:R0:W2:Y:S01]  /*0240*/  SYNCS.EXCH.64 URZ, [UR8+0x28], UR6 ;  /* 0x00002806083f75b2 */ /* 0x0000a20008000100 */
[----:B------:R0:W3:Y:S01]  /*0250*/  SYNCS.EXCH.64 URZ, [UR8+0x8], UR4 ;  /* 0x00000804083f75b2 */ /* 0x0000e20008000100 */
[----:B------:R0:W4:Y:S01]  /*0260*/  SYNCS.EXCH.64 URZ, [UR8+0x30], UR6 ;  /* 0x00003006083f75b2 */ /* 0x0001220008000100 */
[----:B------:R0:W0:Y:S01]  /*0270*/  SYNCS.EXCH.64 URZ, [UR8+0x10], UR4 ;  /* 0x00001004083f75b2 */ /* 0x0000220008000100 */
[----:B------:R0:W0:Y:S01]  /*0280*/  SYNCS.EXCH.64 URZ, [UR8+0x38], UR6 ;  /* 0x00003806083f75b2 */ /* 0x0000220008000100 */
[----:B------:R0:W0:Y:S01]  /*0290*/  SYNCS.EXCH.64 URZ, [UR8+0x18], UR4 ;  /* 0x00001804083f75b2 */ /* 0x0000220008000100 */
[----:B------:R0:W0:Y:S01]  /*02a0*/  SYNCS.EXCH.64 URZ, [UR8+0x40], UR6 ;  /* 0x00004006083f75b2 */ /* 0x0000220008000100 */
[----:B------:R0:W0:Y:S01]  /*02b0*/  SYNCS.EXCH.64 URZ, [UR8+0x20], UR4 ;  /* 0x00002004083f75b2 */ /* 0x0000220008000100 */
[----:B------:R0:W0:Y:S01]  /*02c0*/  SYNCS.EXCH.64 URZ, [UR8+0x48], UR6 ;  /* 0x00004806083f75b2 */ /* 0x0000220008000100 */
[----:B------:R-:W-:Y:S01]  /*02d0*/  NOP ;  /* 0x0000000000007918 */ /* 0x000fe20000000000 */
.L_x_2:
[----:B------:R-:W5:Y:S01]  /*02e0*/  SHFL.IDX PT, R0, R0, RZ, 0x1f ;  /* 0x00001fff00007589 */ /* 0x000f6200000e0000 */
[----:B------:R-:W-:Y:S01]  /*02f0*/  ELECT P0, URZ, PT ;  /* 0x00000000003f782f */ /* 0x000fe20003800000 */
[----:B------:R-:W1:Y:S01]  /*0300*/  LDC R2, c[0x0][0x65c] ;  /* 0x00019700ff027b82 */ /* 0x000e620000000800 */
[----:B------:R-:W-:Y:S01]  /*0310*/  SHF.R.S32.HI R7, RZ, 0x1f, R4 ;  /* 0x0000001fff077819 */ /* 0x000fe20000011404 */
[----:B------:R-:W2:Y:S01]  /*0320*/  S2R R5, SR_CTAID.Y ;  /* 0x0000000000057919 */ /* 0x000ea20000002600 */
[----:B0-----:R-:W-:Y:S01]  /*0330*/  UMOV UR4, 0x20 ;  /* 0x0000002000047882 */ /* 0x001fe20000000000 */
[----:B------:R-:W-:Y:S01]  /*0340*/  NOP ;  /* 0x0000000000007918 */ /* 0x000fe20000000000 */
[----:B------:R-:W-:Y:S01]  /*0350*/  LEA.HI R7, R7, R4, RZ, 0x2 ;  /* 0x0000000407077211 */ /* 0x000fe200078f10ff */
[----:B------:R-:W0:Y:S01]  /*0360*/  S2R R6, SR_CTAID.X ;  /* 0x0000000000067919 */ /* 0x000e220000002500 */
[----:B------:R-:W-:Y:S01]  /*0370*/  ISETP.NE.AND P2, PT, R10, RZ, PT ;  /* 0x000000ff0a00720c */ /* 0x000fe20003f45270 */
[----:B------:R-:W-:Y:S01]  /*0380*/  NOP ;  /* 0x0000000000007918 */ /* 0x000fe20000000000 */
[----:B------:R-:W-:-:S02]  /*0390*/  LOP3.LUT R7, R7, 0xfffffffc, RZ, 0xc0, !PT ;  /* 0xfffffffc07077812 */ /* 0x000fc400078ec0ff */
[----:B-----5:R-:W-:Y:S02]  /*03a0*/  ISETP.NE.OR P0, PT, R0, RZ, !P0 ;  /* 0x000000ff0000720c */ /* 0x020fe40004705670 */
[----:B-1----:R-:W-:-:S04]  /*03b0*/  ISETP.NE.AND P3, PT, R2, 0x1, PT ;  /* 0x000000010200780c */ /* 0x002fc80003f65270 */
[----:B------:R-:W-:Y:S01]  /*03c0*/  P2R R0, PR, RZ, 0x8 ;  /* 0x00000008ff007803 */ /* 0x000fe20000000000 */
[----:B------:R-:W-:Y:S01]  /*03d0*/  IMAD.IADD R0, R4, 0x1, -R7 ;  /* 0x0000000104007824 */ /* 0x000fe200078e0a07 */
[----:B------:R-:W-:Y:S01]  /*03e0*/  LOP3.LUT R4, R3, 0x7f, RZ, 0xc0, !PT ;  /* 0x0000007f03047812 */ /* 0x000fe200078ec0ff */
[----:B------:R-:W-:-:S03]  /*03f0*/  IMAD.MOV.U32 R7, RZ, RZ, RZ ;  /* 0x000000ffff077224 */ /* 0x000fc600078e00ff */
[----:B------:R-:W-:Y:S01]  /*0400*/  ISETP.NE.AND P1, PT, R0, 0x3, PT ;  /* 0x000000030000780c */ /* 0x000fe20003f25270 */
[----:B------:R-:W-:Y:S01]  /*0410*/  VOTEU.ALL UP0, P0 ;  /* 0x00000000003f7886 */ /* 0x000fe20000000000 */
[----:B------:R-:W-:Y:S01]  /*0420*/  VOTEU.ALL UP1, P0 ;  /* 0x00000000003f7886 */ /* 0x000fe20000020000 */
[----:B------:R-:W0:Y:S01]  /*0430*/  @P3 LDC R17, c[0x0][0x10] ;  /* 0x00000400ff113b82 */ /* 0x000e220000000800 */
[----:B--2---:R-:W-:Y:S02]  /*0440*/  @P3 IMAD.MOV.U32 R8, RZ, RZ, R5 ;  /* 0x000000ffff083224 */ /* 0x004fe400078e0005 */
[----:B------:R-:W-:Y:S01]  /*0450*/  @!UP0 UMOV UR6, 0x400 ;  /* 0x0000040000068882 */ /* 0x000fe20000000000 */
[----:B------:R-:W-:-:S04]  /*0460*/  @!UP0 UIADD3 UR4, -UR4, 0x100000, URZ ;  /* 0x0010000004048890 */ /* 0x000fc8000fffe13f */
[----:B------:R-:W-:Y:S02]  /*0470*/  @!UP0 USHF.L.U32 UR5, UR4, 0xb, URZ ;  /* 0x0000000b04058899 */ /* 0x000fe4000800063f */
[----:B------:R-:W-:Y:S01]  /*0480*/  @!UP0 USHF.L.U32 UR4, UR4, 0x1, URZ ;  /* 0x0000000104048899 */ /* 0x000fe2000800063f */
[----:B------:R-:W-:Y:S01]  /*0490*/  @P3 IMAD.MOV.U32 R9, RZ, RZ, RZ ;  /* 0x000000ffff093224 */ /* 0x000fe200078e00ff */
[----:B------:R-:W1:Y:S08]  /*04a0*/  @!UP0 S2UR UR7, SR_CgaCtaId ;  /* 0x00000000000789c3 */ /* 0x000e700000008800 */
[----:B------:R-:W2:Y:S01]  /*04b0*/  @!P3 LDC R11, c[0x0][0xc] ;  /* 0x00000300ff0bbb82 */ /* 0x000ea20000000800 */
[----:B0-----:R-:W-:Y:S01]  /*04c0*/  @P3 IMAD.WIDE.U32 R16, R6, R17, R8 ;  /* 0x0000001106103225 */ /* 0x001fe200078e0008 */
[----:B-1----:R-:W-:Y:S01]  /*04d0*/  @!UP0 ULEA UR8, UR7, UR6, 0x18 ;  /* 0x0000000607088291 */ /* 0x002fe2000f8ec03f */
[----:B------:R-:W-:-:S02]  /*04e0*/  VOTEU.ALL UP0, P0 ;  /* 0x00000000003f7886 */ /* 0x000fc40000000000 */
[----:B------:R-:W-:Y:S01]  /*04f0*/  ULDC UR6, c[0x0][0xc] ;  /* 0x0000030000067ab9 */ /* 0x000fe20000000800 */
[----:B------:R-:W-:Y:S01]  /*0500*/  ISETP.EQ.OR P0, PT, R0, RZ, !P1 ;  /* 0x000000ff0000720c */ /* 0x000fe20004f02670 */
[----:B------:R-:W-:-:S03]  /*0510*/  ULDC UR7, c[0x0][0x10] ;  /* 0x0000040000077ab9 */ /* 0x000fc60000000800 */
[C---:B------:R-:W-:Y:S01]  /*0520*/  ISETP.EQ.AND P0, PT, R10.reuse, RZ, P0 ;  /* 0x000000ff0a00720c */ /* 0x040fe20000702270 */
[----:B------:R-:W-:Y:S02]  /*0530*/  VIADD R10, R10, 0xffffffff ;  /* 0xffffffff0a0a7836 */ /* 0x000fe40000000000 */
[----:B--2---:R-:W-:Y:S01]  /*0540*/  @!P3 IMAD.WIDE.U32 R8, R11, R5, R6 ;  /* 0x000000050b08b225 */ /* 0x004fe200078e0006 */
[----:B------:R-:W0:Y:S02]  /*0550*/  FENCE.VIEW.ASYNC.S ;  /* 0x00000000000073c6 */ /* 0x000e240000000000 */
[----:B0-----:R-:W3:Y:S01]  /*0560*/  @!UP0 SYNCS.EXCH.64 URZ, [UR8+0x60], UR4 ;  /* 0x00006004083f85b2 */ /* 0x001ee20008000100 */
[----:B------:R-:W-:Y:S01]  /*0570*/  SEL R18, RZ, 0x1, !P0 ;  /* 0x00000001ff127807 */ /* 0x000fe20004000000 */
[----:B------:R-:W-:Y:S01]  /*0580*/  @P3 IMAD.MOV.U32 R11, RZ, RZ, RZ ;  /* 0x000000ffff0b3224 */ /* 0x000fe200078e00ff */
[----:B------:R-:W-:Y:S01]  /*0590*/  ISETP.GE.U32.AND P1, PT, R10, 0x2, PT ;  /* 0x000000020a00780c */ /* 0x000fe20003f26070 */
[----:B------:R-:W-:-:S02]  /*05a0*/  @!P3 IMAD.MOV.U32 R16, RZ, RZ, R8 ;  /* 0x000000ffff10b224 */ /* 0x000fc400078e0008 */
[----:B------:R-:W-:Y:S01]  /*05b0*/  @P3 IMAD.IADD R17, R17, 0x1, R11 ;  /* 0x0000000111113824 */ /* 0x000fe200078e020b */
[----:B------:R-:W-:Y:S01]  /*05c0*/  SEL R18, R18, 0x2, P1 ;  /* 0x0000000212127807 */ /* 0x000fe20000800000 */
[----:B------:R-:W-:Y:S01]  /*05d0*/  @!P3 IMAD.MOV.U32 R17, RZ, RZ, R9 ;  /* 0x000000ffff11b224 */ /* 0x000fe200078e0009 */
[----:B------:R0:W3:Y:S01]  /*05e0*/  @!UP1 SYNCS.EXCH.64 URZ, [UR8+0x68], UR4 ;  /* 0x00006804083f95b2 */ /* 0x0000e20008000100 */
[----:B------:R-:W-:Y:S01]  /*05f0*/  NOP ;  /* 0x0000000000007918 */ /* 0x000fe20000000000 */
[----:B0-----:R-:W-:-:S03]  /*0600*/  UIMAD.WIDE.U32 UR4, UR6, UR7, URZ ;  /* 0x00000007060472a5 */ /* 0x001fc6000f8e003f */
[----:B------:R-:W-:Y:S02]  /*0610*/  ULDC UR6, c[0x0][0x14] ;  /* 0x0000050000067ab9 */ /* 0x000fe40000000800 */
[----:B------:R-:W-:Y:S02]  /*0620*/  UIMAD.WIDE.U32 UR36, UR4, UR6, URZ ;  /* 0x00000006042472a5 */ /* 0x000fe4000f8e003f */
[----:B------:R-:W-:-:S04]  /*0630*/  UIMAD UR42, UR5, UR6, URZ ;  /* 0x00000006052a72a4 */ /* 0x000fc8000f8e023f */
[----:B------:R-:W-:Y:S01]  /*0640*/  UIADD3 UR42, UR37, UR42, URZ ;  /* 0x0000002a252a7290 */ /* 0x000fe2000fffe03f */
[----:B---34-:R-:W-:Y:S06]  /*0650*/  BAR.SYNC.DEFER_BLOCKING 0x0 ;  /* 0x0000000000007b1d */ /* 0x018fec0000010000 */
[----:B------:R-:W-:Y:S05]  /*0660*/  @!P2 BRA `(.L_x_3) ;  /* 0x0000006c0020a947 */ /* 0x000fea0003800000 */
[----:B------:R-:W-:-:S13]  /*0670*/  ISETP.GT.U32.AND P0, PT, R10, 0x1, PT ;  /* 0x000000010a00780c */ /* 0x000fda0003f04070 */
[----:B------:R-:W-:Y:S05]  /*0680*/  @P0 EXIT ;  /* 0x000000000000094d */ /* 0x000fea0003800000 */
[----:B------:R-:W-:Y:S01]  /*0690*/  ULDC.64 UR4, c[0x0][0x650] ;  /* 0x0001940000047ab9 */ /* 0x000fe20000000a00 */
[----:B------:R-:W-:Y:S01]  /*06a0*/  PRMT R0, RZ, 0x7610, R0 ;  /* 0x00007610ff007816 */ /* 0x000fe20000000000 */
[----:B------:R-:W-:Y:S01]  /*06b0*/  IMAD.MOV.U32 R121, RZ, RZ, -0x1 ;  /* 0xffffffffff797424 */ /* 0x000fe200078e00ff */
[----:B------:R-:W-:Y:S01]  /*06c0*/  ISETP.GE.U32.AND P0, PT, R16, UR4, PT ;  /* 0x0000000410007c0c */ /* 0x000fe2000bf06070 */
[----:B------:R-:W-:Y:S02]  /*06d0*/  IMAD.MOV.U32 R120, RZ, RZ, -0x1 ;  /* 0xffffffffff787424 */ /* 0x000fe400078e00ff */
[----:B------:R-:W-:Y:S01]  /*06e0*/  IMAD.MOV.U32 R19, RZ, RZ, -0x1 ;  /* 0xffffffffff137424 */ /* 0x000fe200078e00ff */
[----:B------:R-:W-:-:S13]  /*06f0*/  ISETP.GE.U32.AND.EX P0, PT, R17, UR5, PT, P0 ;  /* 0x0000000511007c0c */ /* 0x000fda000bf06100 */
[----:B------:R-:W-:Y:S05]  /*0700*/  @P0 BRA `(.L_x_4) ;  /* 0x0000000400580947 */ /* 0x000fea0003800000 */
[----:B------:R-:W0:Y:S01]  /*0710*/  LDC.64 R20, c[0x0][0x628] ;  /* 0x00018a00ff147b82 */ /* 0x000e220000000a00 */
[----:B------:R-:W-:Y:S02]  /*0720*/  IMAD.MOV.U32 R8, RZ, RZ, R16 ;  /* 0x000000ffff087224 */ /* 0x000fe400078e0010 */
[----:B------:R-:W-:-:S05]  /*0730*/  IMAD.MOV.U32 R9, RZ, RZ, R17 ;  /* 0x000000ffff097224 */ /* 0x000fca00078e0011 */
[----:B------:R-:W1:Y:S08]  /*0740*/  LDC R0, c[0x0][0x630] ;  /* 0x00018c00ff007b82 */ /* 0x000e700000000800 */
[----:B------:R-:W2:Y:S01]  /*0750*/  LDC.64 R22, c[0x0][0x620] ;  /* 0x00018800ff167b82 */ /* 0x000ea20000000a00 */
[----:B0-----:R-:W-:-:S04]  /*0760*/  ISETP.NE.U32.AND P0, PT, R20, RZ, PT ;  /* 0x000000ff1400720c */ /* 0x001fc80003f05070 */
[----:B------:R-:W-:-:S13]  /*0770*/  ISETP.NE.AND.EX P0, PT, R21, RZ, PT, P0 ;  /* 0x000000ff1500720c */ /* 0x000fda0003f05300 */
[----:B-12---:R-:W-:Y:S05]  /*0780*/  @!P0 BRA `(.L_x_5) ;  /* 0x0000000000288947 */ /* 0x006fea0003800000 */
[----:B------:R-:W0:Y:S02]  /*0790*/  LDC R13, c[0x0][0x634] ;  /* 0x00018d00ff0d7b82 */ /* 0x000e240000000800 */
[----:B0-----:R-:W-:-:S05]  /*07a0*/  IADD3 R13, P0, R16, R13, RZ ;  /* 0x0000000d100d7210 */ /* 0x001fca0007f1e0ff */
[----:B------:R-:W-:-:S04]  /*07b0*/  IMAD.X R15, RZ, RZ, R17, P0 ;  /* 0x000000ffff0f7224 */ /* 0x000fc800000e0611 */
[----:B------:R-:W-:-:S04]  /*07c0*/  IMAD.WIDE.U32 R8, R15, R20, RZ ;  /* 0x000000140f087225 */ /* 0x000fc800078e00ff */
[----:B------:R-:W-:-:S04]  /*07d0*/  IMAD.WIDE.U32 R10, P0, R13, R21, R8 ;  /* 0x000000150d0a7225 */ /* 0x000fc80007800008 */
[----:B------:R-:W-:-:S04]  /*07e0*/  IMAD.WIDE.U32 R8, R13, R20, RZ ;  /* 0x000000140d087225 */ /* 0x000fc800078e00ff */
[----:B------:R-:W-:Y:S01]  /*07f0*/  IMAD.X R13, RZ, RZ, RZ, P0 ;  /* 0x000000ffff0d7224 */ /* 0x000fe200000e06ff */
[----:B------:R-:W-:Y:S01]  /*0800*/  IADD3 RZ, P0, R9, R10, RZ ;  /* 0x0000000a09ff7210 */ /* 0x000fe20007f1e0ff */
[----:B------:R-:W-:-:S04]  /*0810*/  IMAD.MOV.U32 R12, RZ, RZ, R11 ;  /* 0x000000ffff0c7224 */ /* 0x000fc800078e000b */
[----:B------:R-:W-:-:S08]  /*0820*/  IMAD.WIDE.U32.X R8, R15, R21, R12, P0 ;  /* 0x000000150f087225 */ /* 0x000fd000000e040c */
.L_x_5:
[-CC-:B------:R-:W-:Y:S01]  /*0830*/  SHF.R.U64 R25, R8, R0.reuse, R9.reuse ;  /* 0x0000000008197219 */ /* 0x180fe20000001209 */
[----:B------:R-:W0:Y:S01]  /*0840*/  LDC R12, c[0x0][0x618] ;  /* 0x00018600ff0c7b82 */ /* 0x000e220000000800 */
[----:B------:R-:W-:Y:S01]  /*0850*/  SHF.R.U32.HI R7, RZ, R0, R9 ;  /* 0x00000000ff077219 */ /* 0x000fe20000011609 */
[----:B------:R-:W-:Y:S01]  /*0860*/  ULDC UR4, c[0x0][0x150] ;  /* 0x0000540000047ab9 */ /* 0x000fe20000000800 */
[----:B------:R-:W-:Y:S02]  /*0870*/  IADD3 R11, P0, RZ, -R25, RZ ;  /* 0x80000019ff0b7210 */ /* 0x000fe40007f1e0ff */
[----:B------:R-:W-:-:S03]  /*0880*/  I2FP.F32.U32 R0, R6 ;  /* 0x0000000600007245 */ /* 0x000fc60000201000 */
[----:B------:R-:W1:Y:S01]  /*0890*/  LDC.64 R30, c[0x0][0x640] ;  /* 0x00019000ff1e7b82 */ /* 0x000e620000000a00 */
[----:B------:R-:W-:Y:S02]  /*08a0*/  IMAD.X R13, RZ, RZ, ~R7, P0 ;  /* 0x000000ffff0d7224 */ /* 0x000fe400000e0e07 */
[----:B------:R-:W-:Y:S01]  /*08b0*/  FMUL R0, R0, UR4 ;  /* 0x0000000400007c20 */ /* 0x000fe20008400000 */
[----:B------:R-:W-:Y:S01]  /*08c0*/  IMAD.WIDE.U32 R8, R11, R22, R16 ;  /* 0x000000160b087225 */ /* 0x000fe200078e0010 */
[----:B------:R-:W-:-:S03]  /*08d0*/  ULDC UR4, c[0x0][0x154] ;  /* 0x0000550000047ab9 */ /* 0x000fc60000000800 */
[----:B------:R-:W-:Y:S01]  /*08e0*/  IMAD R10, R13, R22, RZ ;  /* 0x000000160d0a7224 */ /* 0x000fe200078e02ff */
[----:B------:R-:W2:Y:S01]  /*08f0*/  LDC R7, c[0x0][0x144] ;  /* 0x00005100ff077b82 */ /* 0x000ea20000000800 */
[----:B------:R-:W3:Y:S02]  /*0900*/  F2I.U32.TRUNC.NTZ R0, R0 ;  /* 0x0000000000007305 */ /* 0x000ee4000020f000 */
[----:B------:R-:W-:-:S04]  /*0910*/  IMAD R11, R11, R23, R10 ;  /* 0x000000170b0b7224 */ /* 0x000fc800078e020a */
[----:B------:R-:W-:Y:S01]  /*0920*/  IMAD.IADD R9, R9, 0x1, R11 ;  /* 0x0000000109097824 */ /* 0x000fe200078e020b */
[----:B------:R-:W4:Y:S01]  /*0930*/  LDC R24, c[0x0][0x608] ;  /* 0x00018200ff187b82 */ /* 0x000f220000000800 */
[----:B------:R-:W-:-:S03]  /*0940*/  IMAD.MOV.U32 R11, RZ, RZ, -0x1 ;  /* 0xffffffffff0b7424 */ /* 0x000fc600078e00ff */
[-CC-:B0-----:R-:W-:Y:S02]  /*0950*/  SHF.R.U64 R22, R8, R12.reuse, R9.reuse ;  /* 0x0000000c08167219 */ /* 0x181fe40000001209 */
[----:B------:R-:W-:Y:S02]  /*0960*/  I2FP.F32.U32 R8, R5 ;  /* 0x0000000500087245 */ /* 0x000fe40000201000 */
[----:B------:R-:W0:Y:S01]  /*0970*/  LDC R28, c[0x0][0x658] ;  /* 0x00019600ff1c7b82 */ /* 0x000e220000000800 */
[----:B-1----:R-:W-:Y:S01]  /*0980*/  ISETP.NE.U32.AND P0, PT, R30, RZ, PT ;  /* 0x000000ff1e00720c */ /* 0x002fe20003f05070 */
[----:B---3--:R-:W-:Y:S02]  /*0990*/  IMAD.MOV R10, RZ, RZ, -R0 ;  /* 0x000000ffff0a7224 */ /* 0x008fe400078e0a00 */
[----:B------:R-:W-:Y:S01]  /*09a0*/  FMUL R8, R8, UR4 ;  /* 0x0000000408087c20 */ /* 0x000fe20008400000 */
[----:B------:R-:W-:Y:S02]  /*09b0*/  SHF.R.U32.HI R9, RZ, R12, R9 ;  /* 0x0000000cff097219 */ /* 0x000fe40000011609 */
[----:B------:R-:W-:Y:S01]  /*09c0*/  ISETP.NE.AND.EX P0, PT, R31, RZ, PT, P0 ;  /* 0x000000ff1f00720c */ /* 0x000fe20003f05300 */
[----:B------:R1:W3:Y:S01]  /*09d0*/  F2I.U32.TRUNC.NTZ R15, R8 ;  /* 0x00000008000f7305 */ /* 0x0002e2000020f000 */
[----:B------:R-:W1:Y:S01]  /*09e0*/  LDC R20, c[0x0][0x148] ;  /* 0x00005200ff147b82 */ /* 0x000e620000000800 */
[----:B--2---:R-:W-:-:S07]  /*09f0*/  IMAD R0, R7, R10, R6 ;  /* 0x0000000a07007224 */ /* 0x004fce00078e0206 */
[----:B------:R-:W2:Y:S01]  /*0a00*/  LDC R26, c[0x0][0x600] ;  /* 0x00018000ff1a7b82 */ /* 0x000ea20000000800 */
[-CC-:B----4-:R-:W-:Y:S02]  /*0a10*/  SHF.R.U64 R32, R22, R24.reuse, R9.reuse ;  /* 0x0000001816207219 */ /* 0x190fe40000001209 */
[----:B------:R-:W-:Y:S01]  /*0a20*/  SHF.R.U32.HI R7, RZ, R24, R9 ;  /* 0x00000018ff077219 */ /* 0x000fe20000011609 */
[----:B------:R-:W-:-:S04]  /*0a30*/  IMAD.MOV.U32 R9, RZ, RZ, 0x1 ;  /* 0x00000001ff097424 */ /* 0x000fc800078e00ff */
[----:B------:R-:W4:Y:S01]  /*0a40*/  LDC R21, c[0x0][0x648] ;  /* 0x00019200ff157b82 */ /* 0x000f220000000800 */
[-C--:B0-----:R-:W-:Y:S02]  /*0a50*/  SHF.L.U32 R6, R11, R28.reuse, RZ ;  /* 0x0000001c0b067219 */ /* 0x081fe400000006ff */
[--C-:B------:R-:W-:Y:S02]  /*0a60*/  SHF.R.U64 R24, R32, R28, R7.reuse ;  /* 0x0000001c20187219 */ /* 0x100fe40000001207 */
[----:B------:R-:W-:Y:S02]  /*0a70*/  LOP3.LUT R13, RZ, R6, RZ, 0x33, !PT ;  /* 0x00000006ff0d7212 */ /* 0x000fe400078e33ff */
[-C--:B------:R-:W-:Y:S01]  /*0a80*/  SHF.R.U32.HI R7, RZ, R28.reuse, R7 ;  /* 0x0000001cff077219 */ /* 0x080fe20000011607 */
[----:B------:R-:W0:Y:S01]  /*0a90*/  LDC R23, c[0x0][0x638] ;  /* 0x00018e00ff177b82 */ /* 0x000e220000000800 */
[----:B------:R-:W-:Y:S01]  /*0aa0*/  SHF.L.U32 R12, R9, R28, RZ ;  /* 0x0000001c090c7219 */ /* 0x000fe200000006ff */
[----:B------:R-:W-:-:S06]  /*0ab0*/  IMAD.MOV.U32 R6, RZ, RZ, R24 ;  /* 0x000000ffff067224 */ /* 0x000fcc00078e0018 */
[----:B------:R-:W0:Y:S01]  /*0ac0*/  LDC R121, c[0x0][0x610] ;  /* 0x00018400ff797b82 */ /* 0x000e220000000800 */
[----:B-1-3--:R-:W-:Y:S05]  /*0ad0*/  @!P0 BRA `(.L_x_6) ;  /* 0x0000000000288947 */ /* 0x00afea0003800000 */
[----:B------:R-:W1:Y:S02]  /*0ae0*/  LDC R11, c[0x0][0x64c] ;  /* 0x00019300ff0b7b82 */ /* 0x000e640000000800 */
[----:B-1----:R-:W-:-:S05]  /*0af0*/  IADD3 R11, P0, R24, R11, RZ ;  /* 0x0000000b180b7210 */ /* 0x002fca0007f1e0ff */
        /* <DEDUP_REMOVED lines=8> */
.L_x_6:
[----:B----4-:R-:W-:Y:S01]  /*0b80*/  SHF.R.U64 R6, R6, R21, R7 ;  /* 0x0000001506067219 */ /* 0x010fe20000001207 */
[----:B--2---:R-:W-:Y:S01]  /*0b90*/  VIADD R7, R26, 0xffffffff ;  /* 0xffffffff1a077836 */ /* 0x004fe20000000000 */
[----:B------:R-:W-:Y:S01]  /*0ba0*/  LOP3.LUT R13, R32, R13, RZ, 0xc0, !PT ;  /* 0x0000000d200d7212 */ /* 0x000fe200078ec0ff */
[----:B------:R-:W-:Y:S02]  /*0bb0*/  IMAD.MOV R15, RZ, RZ, -R15 ;  /* 0x000000ffff0f7224 */ /* 0x000fe400078e0a0f */
[----:B------:R-:W-:Y:S02]  /*0bc0*/  IMAD.MOV R8, RZ, RZ, -R6 ;  /* 0x000000ffff087224 */ /* 0x000fe400078e0a06 */
[----:B------:R-:W-:Y:S01]  /*0bd0*/  IMAD R13, R12, R6, R13 ;  /* 0x000000060c0d7224 */ /* 0x000fe200078e020d */
[----:B------:R-:W-:Y:S01]  /*0be0*/  LOP3.LUT R6, R22, R7, RZ, 0xc0, !PT ;  /* 0x0000000716067212 */ /* 0x000fe200078ec0ff */
[----:B------:R-:W-:Y:S02]  /*0bf0*/  @P3 IMAD R0, R20, R15, R5 ;  /* 0x0000000f14003224 */ /* 0x000fe400078e0205 */
[----:B0-----:R-:W-:-:S02]  /*0c00*/  IMAD R5, R8, R23, R24 ;  /* 0x0000001708057224 */ /* 0x001fc400078e0218 */
[----:B------:R-:W-:Y:S02]  /*0c10*/  IMAD R121, R13, R121, R0 ;  /* 0x000000790d797224 */ /* 0x000fe400078e0200 */
[----:B------:R-:W-:Y:S02]  /*0c20*/  IMAD R6, R5, R26, R6 ;  /* 0x0000001a05067224 */ /* 0x000fe400078e0206 */
[----:B------:R-:W-:Y:S02]  /*0c30*/  IMAD.MOV.U32 R0, RZ, RZ, 0x1 ;  /* 0x00000001ff007424 */ /* 0x000fe400078e00ff */
[----:B------:R-:W-:Y:S01]  /*0c40*/  IMAD.MOV.U32 R19, RZ, RZ, R25 ;  /* 0x000000ffff137224 */ /* 0x000fe200078e0019 */
[----:B------:R-:W-:Y:S02]  /*0c50*/  SEL R120, R6, R121, !P3 ;  /* 0x0000007906787207 */ /* 0x000fe40005800000 */
[----:B------:R-:W-:-:S07]  /*0c60*/  SEL R121, R121, R6, !P3 ;  /* 0x0000000679797207 */ /* 0x000fce0005800000 */
.L_x_4:
[----:B------:R-:W-:-:S08]  /*0c70*/  NOP ;  /* 0x0000000000007918 */ /* 0x000fd00000000000 */
[----:B------:R-:W0:Y:S02]  /*0c80*/  USETMAXREG.TRY_ALLOC.CTAPOOL UP0, 0xe8 ;  /* 0x000000e8000079c8 */ /* 0x000e240008000600 */
[----:B0-----:R-:W-:-:S13]  /*0c90*/  PLOP3.LUT P0, PT, PT, PT, UP0, 0x80, 0x0 ;  /* 0x000000000000781c */ /* 0x001fda0003f0f008 */
[----:B------:R-:W-:Y:S05]  /*0ca0*/  @!P0 BRA `(.L_x_4) ;  /* 0xfffffffc00f08947 */ /* 0x000fea000383ffff */
[----:B------:R-:W-:Y:S01]  /*0cb0*/  ULDC.64 UR4, c[0x0][0x598] ;  /* 0x0001660000047ab9 */ /* 0x000fe20000000a00 */
[----:B------:R-:W-:Y:S01]  /*0cc0*/  ULDC.64 UR38, c[0x0][0x208] ;  /* 0x0000820000267ab9 */ /* 0x000fe20000000a00 */
[----:B------:R-:W-:-:S04]  /*0cd0*/  ISETP.NE.U32.AND P0, PT, RZ, UR4, PT ;  /* 0x00000004ff007c0c */ /* 0x000fc8000bf05070 */
[----:B------:R-:W-:-:S13]  /*0ce0*/  ISETP.NE.AND.EX P0, PT, RZ, UR5, PT, P0 ;  /* 0x00000005ff007c0c */ /* 0x000fda000bf05300 */
[----:B------:R-:W-:Y:S05]  /*0cf0*/  @!P0 BRA `(.L_x_7) ;  /* 0x00000000001c8947 */ /* 0x000fea0003800000 */
[----:B------:R-:W0:Y:S02]  /*0d00*/  LDC.64 R6, c[0x0][0x598] ;  /* 0x00016600ff067b82 */ /* 0x000e240000000a00 */
[----:B0-----:R-:W2:Y:S02]  /*0d10*/  LDG.E.64 R6, desc[UR38][R6.64] ;  /* 0x0000002606067981 */ /* 0x001ea4000c1e1b00 */
[----:B--2---:R-:W-:-:S04]  /*0d20*/  ISETP.NE.U32.AND P0, PT, R6, RZ, PT ;  /* 0x000000ff0600720c */ /* 0x004fc80003f05070 */
[----:B------:R-:W-:-:S13]  /*0d30*/  ISETP.NE.AND.EX P0, PT, R7, RZ, PT, P0 ;  /* 0x000000ff0700720c */ /* 0x000fda0003f05300 */
[----:B------:R-:W-:Y:S05]  /*0d40*/  @!P0 BRA `(.L_x_7) ;  /* 0x0000000000088947 */ /* 0x000fea0003800000 */
[----:B------:R0:W5:Y:S01]  /*0d50*/  LD.E R122, desc[UR38][R6.64] ;  /* 0x00000026067a7980 */ /* 0x000162000c101900 */
[----:B------:R-:W-:Y:S05]  /*0d60*/  BRA `(.L_x_8) ;  /* 0x0000000000247947 */ /* 0x000fea0003800000 */
.L_x_7:
[----:B------:R-:W-:Y:S02]  /*0d70*/  ULDC.64 UR4, c[0x0][0x588] ;  /* 0x0001620000047ab9 */ /* 0x000fe40000000a00 */
[----:B------:R-:W-:-:S04]  /*0d80*/  ISETP.NE.U32.AND P0, PT, RZ, UR4, PT ;  /* 0x00000004ff007c0c */ /* 0x000fc8000bf05070 */
[----:B------:R-:W-:-:S13]  /*0d90*/  ISETP.NE.AND.EX P0, PT, RZ, UR5, PT, P0 ;  /* 0x00000005ff007c0c */ /* 0x000fda000bf05300 */
[----:B------:R-:W-:Y:S05]  /*0da0*/  @!P0 BRA `(.L_x_9) ;  /* 0x00000000000c8947 */ /* 0x000fea0003800000 */
[----:B------:R-:W0:Y:S02]  /*0db0*/  LDC.64 R122, c[0x0][0x588] ;  /* 0x00016200ff7a7b82 */ /* 0x000e240000000a00 */
[----:B0-----:R1:W5:Y:S01]  /*0dc0*/  LDG.E R122, desc[UR38][R122.64] ;  /* 0x000000267a7a7981 */ /* 0x001362000c1e1900 */
[----:B------:R-:W-:Y:S05]  /*0dd0*/  BRA `(.L_x_8) ;  /* 0x0000000000087947 */ /* 0x000fea0003800000 */
.L_x_9:
[----:B------:R-:W-:Y:S02]  /*0de0*/  ULDC UR4, c[0x0][0x580] ;  /* 0x0001600000047ab9 */ /* 0x000fe40000000800 */
[----:B------:R-:W-:-:S07]  /*0df0*/  IMAD.U32 R122, RZ, RZ, UR4 ;  /* 0x00000004ff7a7e24 */ /* 0x000fce000f8e00ff */
.L_x_8:
[----:B------:R-:W-:Y:S02]  /*0e00*/  ULDC.64 UR4, c[0x0][0x5a0] ;  /* 0x0001680000047ab9 */ /* 0x000fe40000000a00 */
[----:B------:R-:W-:-:S04]  /*0e10*/  ISETP.NE.U32.AND P0, PT, RZ, UR4, PT ;  /* 0x00000004ff007c0c */ /* 0x000fc8000bf05070 */
[----:B------:R-:W-:-:S13]  /*0e20*/  ISETP.NE.AND.EX P0, PT, RZ, UR5, PT, P0 ;  /* 0x00000005ff007c0c */ /* 0x000fda000bf05300 */
[----:B------:R-:W-:Y:S05]  /*0e30*/  @!P0 BRA `(.L_x_10) ;  /* 0x00000000001c8947 */ /* 0x000fea0003800000 */
[----:B0-----:R-:W0:Y:S02]  /*0e40*/  LDC.64 R6, c[0x0][0x5a0] ;  /* 0x00016800ff067b82 */ /* 0x001e240000000a00 */
[----:B0-----:R-:W2:Y:S02]  /*0e50*/  LDG.E.64 R6, desc[UR38][R6.64] ;  /* 0x0000002606067981 */ /* 0x001ea4000c1e1b00 */
[----:B--2---:R-:W-:-:S04]  /*0e60*/  ISETP.NE.U32.AND P0, PT, R6, RZ, PT ;  /* 0x000000ff0600720c */ /* 0x004fc80003f05070 */
[----:B------:R-:W-:-:S13]  /*0e70*/  ISETP.NE.AND.EX P0, PT, R7, RZ, PT, P0 ;  /* 0x000000ff0700720c */ /* 0x000fda0003f05300 */
[----:B------:R-:W-:Y:S05]  /*0e80*/  @!P0 BRA `(.L_x_10) ;  /* 0x0000000000088947 */ /* 0x000fea0003800000 */
[----:B-1----:R0:W5:Y:S01]  /*0e90*/  LD.E R123, desc[UR38][R6.64] ;  /* 0x00000026067b7980 */ /* 0x002162000c101900 */
[----:B------:R-:W-:Y:S05]  /*0ea0*/  BRA `(.L_x_11) ;  /* 0x0000000000247947 */ /* 0x000fea0003800000 */
.L_x_10:
[----:B------:R-:W-:Y:S02]  /*0eb0*/  ULDC.64 UR4, c[0x0][0x590] ;  /* 0x0001640000047ab9 */ /* 0x000fe40000000a00 */
[----:B------:R-:W-:-:S04]  /*0ec0*/  ISETP.NE.U32.AND P0, PT, RZ, UR4, PT ;  /* 0x00000004ff007c0c */ /* 0x000fc8000bf05070 */
[----:B------:R-:W-:-:S13]  /*0ed0*/  ISETP.NE.AND.EX P0, PT, RZ, UR5, PT, P0 ;  /* 0x00000005ff007c0c */ /* 0x000fda000bf05300 */
[----:B------:R-:W-:Y:S05]  /*0ee0*/  @!P0 BRA `(.L_x_12) ;  /* 0x00000000000c8947 */ /* 0x000fea0003800000 */
[----:B0-----:R-:W1:Y:S02]  /*0ef0*/  LDC.64 R6, c[0x0][0x590] ;  /* 0x00016400ff067b82 */ /* 0x001e640000000a00 */
[----:B-1----:R1:W5:Y:S01]  /*0f00*/  LDG.E R123, desc[UR38][R6.64] ;  /* 0x00000026067b7981 */ /* 0x002362000c1e1900 */
[----:B------:R-:W-:Y:S05]  /*0f10*/  BRA `(.L_x_11) ;  /* 0x0000000000087947 */ /* 0x000fea0003800000 */
.L_x_12:
[----:B------:R-:W-:Y:S02]  /*0f20*/  ULDC UR4, c[0x0][0x584] ;  /* 0x0001610000047ab9 */ /* 0x000fe40000000800 */
[----:B-1----:R-:W-:-:S07]  /*0f30*/  IMAD.U32 R123, RZ, RZ, UR4 ;  /* 0x00000004ff7b7e24 */ /* 0x002fce000f8e00ff */
.L_x_11:
[----:B------:R-:W-:-:S13]  /*0f40*/  LOP3.LUT P0, RZ, R0, 0xff, RZ, 0xc0, !PT ;  /* 0x000000ff00ff7812 */ /* 0x000fda000780c0ff */
[----:B------:R-:W-:Y:S05]  /*0f50*/  @!P0 EXIT ;  /* 0x000000000000894d */ /* 0x000fea0003800000 */
[----:B------:R-:W2:Y:S01]  /*0f60*/  LDC R125, c[0x0][0x658] ;  /* 0x00019600ff7d7b82 */ /* 0x000ea20000000800 */
[----:B------:R-:W-:Y:S01]  /*0f70*/  ULDC.64 UR6, c[0x0][0x288] ;  /* 0x0000a20000067ab9 */ /* 0x000fe20000000a00 */
[----:B------:R-:W-:Y:S01]  /*0f80*/  LOP3.LUT R14, R14, 0x1, RZ, 0xc0, !PT ;  /* 0x000000010e0e7812 */ /* 0x000fe200078ec0ff */
[----:B------:R-:W-:Y:S01]  /*0f90*/  UIADD3 UR4, UR7, 0x7f, URZ ;  /* 0x0000007f07047890 */ /* 0x000fe2000fffe03f */
[----:B------:R-:W-:Y:S01]  /*0fa0*/  SHF.R.U32.HI R0, RZ, 0x2, R3 ;  /* 0x00000002ff007819 */ /* 0x000fe20000011603 */
[----:B------:R-:W-:Y:S01]  /*0fb0*/  IMAD.U32 R5, RZ, RZ, UR6 ;  /* 0x00000006ff057e24 */ /* 0x000fe2000f8e00ff */
[----:B------:R-:W-:Y:S01]  /*0fc0*/  SHF.R.U32.HI R4, RZ, 0x1, R4 ;  /* 0x00000001ff047819 */ /* 0x000fe20000011604 */
[----:B------:R-:W-:Y:S01]  /*0fd0*/  USHF.R.S32.HI UR5, URZ, 0x1f, UR4 ;  /* 0x0000001f3f057899 */ /* 0x000fe20008011404 */
[----:B------:R-:W-:Y:S01]  /*0fe0*/  LOP3.LUT R124, R3, 0x3, RZ, 0xc0, !PT ;  /* 0x00000003037c7812 */ /* 0x000fe200078ec0ff */
[----:B01----:R-:W-:Y:S01]  /*0ff0*/  IMAD.SHL.U32 R7, R14, 0x40, RZ ;  /* 0x000000400e077824 */ /* 0x003fe200078e00ff */
[----:B------:R-:W-:Y:S01]  /*1000*/  LOP3.LUT R0, R0, 0x7, RZ, 0xc0, !PT ;  /* 0x0000000700007812 */ /* 0x000fe200078ec0ff */
[----:B------:R-:W-:Y:S01]  /*1010*/  ULEA.HI UR5, UR5, UR4, URZ, 0x7 ;  /* 0x0000000405057291 */ /* 0x000fe2000f8f383f */
[----:B------:R-:W-:Y:S01]  /*1020*/  LOP3.LUT R23, R4, 0x30, RZ, 0xc0, !PT ;  /* 0x0000003004177812 */ /* 0x000fe200078ec0ff */
[----:B------:R-:W-:Y:S01]  /*1030*/  IMAD R124, R124, -0x2, R5 ;  /* 0xfffffffe7c7c7824 */ /* 0x000fe200078e0205 */
[--C-:B------:R-:W-:Y:S01]  /*1040*/  LOP3.LUT R22, R7, 0x40, R0.reuse, 0xe2, !PT ;  /* 0x0000004007167812 */ /* 0x100fe200078ee200 */
[----:B------:R-:W-:Y:S01]  /*1050*/  USHF.R.S32.HI UR43, URZ, 0x7, UR5 ;  /* 0x000000073f2b7899 */ /* 0x000fe20008011405 */
[-C--:B------:R-:W-:Y:S01]  /*1060*/  IADD3 R5, RZ, -R23.reuse, -R0 ;  /* 0x80000017ff057210 */ /* 0x080fe20007ffe800 */
[----:B------:R-:W-:Y:S01]  /*1070*/  IMAD.MOV.U32 R0, RZ, RZ, -0x1 ;  /* 0xffffffffff007424 */ /* 0x000fe200078e00ff */
[C---:B------:R-:W-:Y:S01]  /*1080*/  LOP3.LUT R127, R3.reuse, 0x80, RZ, 0xc0, !PT ;  /* 0x00000080037f7812 */ /* 0x040fe200078ec0ff */
[----:B------:R-:W-:Y:S01]  /*1090*/  UISETP.LT.AND UP0, UPT, UR43, 0x1, UPT ;  /* 0x000000012b00788c */ /* 0x000fe2000bf01270 */
[----:B------:R-:W-:Y:S01]  /*10a0*/  IMAD.MOV.U32 R4, RZ, RZ, 0x1 ;  /* 0x00000001ff047424 */ /* 0x000fe200078e00ff */
[----:B------:R-:W-:Y:S01]  /*10b0*/  ULDC UR4, c[0x0][0x284] ;  /* 0x0000a10000047ab9 */ /* 0x000fe20000000800 */
[----:B------:R-:W-:Y:S01]  /*10c0*/  IMAD R5, R14, -0x40, R5 ;  /* 0xffffffc00e057824 */ /* 0x000fe200078e0205 */
[----:B------:R-:W-:Y:S01]  /*10d0*/  LOP3.LUT R22, R22, R23, RZ, 0xfc, !PT ;  /* 0x0000001716167212 */ /* 0x000fe200078efcff */
[----:B------:R-:W-:Y:S01]  /*10e0*/  USEL UR44, UR43, 0x1, UP0 ;  /* 0x000000012b2c7887 */ /* 0x000fe20008000000 */
[-C--:B--2---:R-:W-:Y:S01]  /*10f0*/  SHF.L.U32 R0, R0, R125.reuse, RZ ;  /* 0x0000007d00007219 */ /* 0x084fe200000006ff */
[----:B------:R-:W-:Y:S01]  /*1100*/  IMAD.SHL.U32 R126, R3, 0x2, RZ ;  /* 0x00000002037e7824 */ /* 0x000fe200078e00ff */
[----:B------:R-:W-:Y:S01]  /*1110*/  SHF.L.U32 R125, R4, R125, RZ ;  /* 0x0000007d047d7219 */ /* 0x000fe200000006ff */
[----:B------:R-:W-:Y:S01]  /*1120*/  VIADD R129, R5, UR4 ;  /* 0x0000000405817c36 */ /* 0x000fe20008000000 */
[----:B------:R-:W-:Y:S01]  /*1130*/  SHF.R.U32.HI R127, RZ, 0x7, R127 ;  /* 0x00000007ff7f7819 */ /* 0x000fe2000001167f */
[----:B------:R-:W-:Y:S01]  /*1140*/  IMAD.MOV.U32 R23, RZ, RZ, RZ ;  /* 0x000000ffff177224 */ /* 0x000fe200078e00ff */
[----:B------:R-:W-:Y:S01]  /*1150*/  LOP3.LUT R128, RZ, R0, RZ, 0x33, !PT ;  /* 0x00000000ff807212 */ /* 0x000fe200078e33ff */
[----:B------:R-:W-:Y:S01]  /*1160*/  UIADD3 UR44, UR43, -UR44, URZ ;  /* 0x8000002c2b2c7290 */ /* 0x000fe2000fffe03f */
[----:B------:R-:W-:Y:S01]  /*1170*/  UMOV UR40, URZ ;  /* 0x0000003f00287c82 */ /* 0x000fe20008000000 */
[----:B------:R-:W-:-:S10]  /*1180*/  UMOV UR41, URZ ;  /* 0x0000003f00297c82 */ /* 0x000fd40008000000 */
.L_x_226:
[----:B0-----:R-:W0:Y:S01]  /*1190*/  SHFL.IDX PT, R0, R127, RZ, 0x1f ;  /* 0x00001fff7f007589 */ /* 0x001e2200000e0000 */
[----:B------:R-:W1:Y:S01]  /*11a0*/  S2UR UR7, SR_CgaCtaId ;  /* 0x00000000000779c3 */ /* 0x000e620000008800 */
[----:B------:R-:W-:Y:S01]  /*11b0*/  UMOV UR6, 0x400 ;  /* 0x0000040000067882 */ /* 0x000fe20000000000 */
[----:B0-----:R-:W-:Y:S01]  /*11c0*/  R2UR UR4, R0 ;  /* 0x00000000000472ca */ /* 0x001fe200000e0000 */
[----:B-1----:R-:W-:-:S12]  /*11d0*/  ULEA UR6, UR7, UR6, 0x18 ;  /* 0x0000000607067291 */ /* 0x002fd8000f8ec03f */
[----:B------:R-:W-:-:S04]  /*11e0*/  ULEA.HI UR5, UR4, UR4, URZ, 0x1 ;  /* 0x0000000404057291 */ /* 0x000fc8000f8f083f */
[----:B------:R-:W-:-:S04]  /*11f0*/  ULOP3.LUT UR5, UR5, 0x7fffe, URZ, 0xc0, !UPT ;  /* 0x0007fffe05057892 */ /* 0x000fc8000f8ec03f */
[----:B------:R-:W-:-:S03]  /*1200*/  UIADD3 UR5, UR4, -UR5, URZ ;  /* 0x8000000504057290 */ /* 0x000fc6000fffe03f */
[----:B------:R-:W-:Y:S01]  /*1210*/  ULDC UR4, c[0x0][0x28c] ;  /* 0x0000a30000047ab9 */ /* 0x000fe20000000800 */
[----:B------:R-:W-:Y:S01]  /*1220*/  ULEA UR5, UR5, UR6, 0xd ;  /* 0x0000000605057291 */ /* 0x000fe2000f8e683f */
[----:B------:R-:W-:-:S03]  /*1230*/  ISETP.LT.AND P0, PT, RZ, UR4, PT ;  /* 0x00000004ff007c0c */ /* 0x000fc6000bf01270 */
[----:B------:R-:W-:-:S04]  /*1240*/  UIADD3 UR5, UR5, 0x100, URZ ;  /* 0x0000010005057890 */ /* 0x000fc8000fffe03f */
[----:B------:R-:W-:-:S04]  /*1250*/  USHF.R.U32.HI UR5, URZ, 0x4, UR5 ;  /* 0x000000043f057899 */ /* 0x000fc80008011605 */
[----:B------:R-:W-:-:S04]  /*1260*/  ULOP3.LUT UR5, UR5, 0x3fff, URZ, 0xc0, !UPT ;  /* 0x00003fff05057892 */ /* 0x000fc8000f8ec03f */
[----:B------:R-:W-:Y:S01]  /*1270*/  ULOP3.LUT UR45, UR5, 0x10000, URZ, 0xfc, !UPT ;  /* 0x00010000052d7892 */ /* 0x000fe2000f8efc3f */
[----:B--2-4-:R-:W-:Y:S11]  /*1280*/  @P0 BRA `(.L_x_13) ;  /* 0x0000000000400947 */ /* 0x014ff60003800000 */
[----:B------:R-:W-:Y:S01]  /*1290*/  MOV R0, 0x0 ;  /* 0x0000000000007802 */ /* 0x000fe20000000f00 */
[----:B------:R-:W-:Y:S01]  /*12a0*/  ULDC.64 UR4, c[0x4][0x68] ;  /* 0x01001a0000047ab9 */ /* 0x000fe20000000a00 */
[----:B------:R-:W-:Y:S01]  /*12b0*/  ULDC.64 UR6, c[0x4][0x8] ;  /* 0x0100020000067ab9 */ /* 0x000fe20000000a00 */
[----:B------:R-:W-:Y:S01]  /*12c0*/  IMAD.U32 R4, RZ, RZ, UR4 ;  /* 0x00000004ff047e24 */ /* 0x000fe2000f8e00ff */
[----:B------:R0:W1:Y:S01]  /*12d0*/  LDC.64 R14, c[0x4][R0] ;  /* 0x01000000000e7b82 */ /* 0x0000620000000a00 */
[----:B------:R-:W-:Y:S01]  /*12e0*/  IMAD.U32 R5, RZ, RZ, UR5 ;  /* 0x00000005ff057e24 */ /* 0x000fe2000f8e00ff */
[----:B------:R-:W-:Y:S01]  /*12f0*/  ULDC.64 UR4, c[0x4][0x70] ;  /* 0x01001c0000047ab9 */ /* 0x000fe20000000a00 */
[----:B------:R-:W-:Y:S02]  /*1300*/  IMAD.U32 R10, RZ, RZ, UR6 ;  /* 0x00000006ff0a7e24 */ /* 0x000fe4000f8e00ff */
[----:B------:R-:W-:Y:S02]  /*1310*/  IMAD.U32 R6, RZ, RZ, UR4 ;  /* 0x00000004ff067e24 */ /* 0x000fe4000f8e00ff */
[----:B------:R-:W-:-:S02]  /*1320*/  IMAD.U32 R7, RZ, RZ, UR5 ;  /* 0x00000005ff077e24 */ /* 0x000fc4000f8e00ff */
[----:B------:R-:W-:Y:S02]  /*1330*/  IMAD.U32 R11, RZ, RZ, UR7 ;  /* 0x00000007ff0b7e24 */ /* 0x000fe4000f8e00ff */
[----:B------:R-:W-:Y:S02]  /*1340*/  IMAD.MOV.U32 R8, RZ, RZ, 0x1e1 ;  /* 0x000001e1ff087424 */ /* 0x000fe400078e00ff */
[----:B------:R-:W-:Y:S02]  /*1350*/  IMAD.MOV.U32 R12, RZ, RZ, 0x1 ;  /* 0x00000001ff0c7424 */ /* 0x000fe400078e00ff */
[----:B0-----:R-:W-:-:S07]  /*1360*/  IMAD.MOV.U32 R13, RZ, RZ, RZ ;  /* 0x000000ffff0d7224 */ /* 0x001fce00078e00ff */
[----:B------:R-:W-:-:S07]  /*1370*/  LEPC R20, `(.L_x_13) ;  /* 0x000000001014794e */ /* 0x000fce0000000000 */
[----:B-1---5:R-:W-:Y:S05]  /*1380*/  CALL.ABS.NOINC R14 ;  /* 0x000000000e007343 */ /* 0x022fea0003c00000 */
.L_x_13:
[----:B------:R-:W-:-:S04]  /*1390*/  LOP3.LUT R0, R18, 0x1, RZ, 0xfc, !PT ;  /* 0x0000000112007812 */ /* 0x000fc800078efcff */
[----:B------:R-:W-:-:S13]  /*13a0*/  ISETP.NE.AND P0, PT, R0, 0x3, PT ;  /* 0x000000030000780c */ /* 0x000fda0003f05270 */
[----:B------:R-:W-:Y:S05]  /*13b0*/  @!P0 BRA `(.L_x_14) ;  /* 0x0000000000048947 */ /* 0x000fea0003800000 */
[----:B------:R-:W-:Y:S01]  /*13c0*/  BPT.TRAP 0x1 ;  /* 0x000000040000795c */ /* 0x000fe20000300000 */
.L_x_14:
[----:B------:R-:W0:Y:S01]  /*13d0*/  S2UR UR5, SR_CgaCtaId ;  /* 0x00000000000579c3 */ /* 0x000e220000008800 */
[----:B------:R-:W-:Y:S01]  /*13e0*/  UMOV UR4, 0x400 ;  /* 0x0000040000047882 */ /* 0x000fe20000000000 */
[----:B------:R-:W-:Y:S02]  /*13f0*/  IMAD.U32 R0, RZ, RZ, UR40 ;  /* 0x00000028ff007e24 */ /* 0x000fe4000f8e00ff */
[----:B------:R-:W-:-:S03]  /*1400*/  IMAD.U32 R3, RZ, RZ, UR41 ;  /* 0x00000029ff037e24 */ /* 0x000fc6000f8e00ff */
[----:B------:R-:W-:Y:S01]  /*1410*/  SHF.L.U32 R0, R0, 0x1f, RZ ;  /* 0x0000001f00007819 */ /* 0x000fe200000006ff */
[----:B0-----:R-:W-:-:S06]  /*1420*/  ULEA UR4, UR5, UR4, 0x18 ;  /* 0x0000000405047291 */ /* 0x001fcc000f8ec03f */
[----:B------:R-:W-:-:S04]  /*1430*/  IMAD.U32 R6, RZ, RZ, UR4 ;  /* 0x00000004ff067e24 */ /* 0x000fc8000f8e00ff */
[----:B------:R-:W-:-:S04]  /*1440*/  IMAD R3, R3, 0x8, R6 ;  /* 0x0000000803037824 */ /* 0x000fc800078e0206 */
[----:B------:R0:W1:Y:S01]  /*1450*/  SYNCS.PHASECHK.TRANS64.TRYWAIT P1, [R3+URZ], R0 ;  /* 0x00000000030075a7 */ /* 0x000062000802017f */
[----:B------:R-:W-:Y:S05]  /*1460*/  @!P0 BRA `(.L_x_15) ;  /* 0x0000000000048947 */ /* 0x000fea0003800000 */
[----:B------:R-:W-:Y:S01]  /*1470*/  BPT.TRAP 0x1 ;  /* 0x000000040000795c */ /* 0x000fe20000300000 */
.L_x_15:
[----:B------:R-:W-:-:S05]  /*1480*/  IMAD.U32 R4, RZ, RZ, UR44 ;  /* 0x0000002cff047e24 */ /* 0x000fca000f8e00ff */
[----:B------:R-:W-:Y:S01]  /*1490*/  ISETP.GE.AND P2, PT, R4, 0x1, PT ;  /* 0x000000010400780c */ /* 0x000fe20003f46270 */
[----:B-1----:R-:W-:-:S12]  /*14a0*/  @P1 BRA `(.L_x_16) ;  /* 0x0000000000081947 */ /* 0x002fd80003800000 */
[----:B------:R-:W1:Y:S02]  /*14b0*/  SYNCS.PHASECHK.TRANS64.TRYWAIT P1, [R3+URZ], R0 ;  /* 0x00000000030075a7 */ /* 0x000e64000802017f */
[----:B-1----:R-:W-:Y:S05]  /*14c0*/  @!P1 BRA `(.L_x_17) ;  /* 0x00000074001c9947 */ /* 0x002fea0003800000 */
.L_x_16:
[----:B------:R-:W-:Y:S05]  /*14d0*/  WARPSYNC.ALL ;  /* 0x0000000000007948 */ /* 0x000fea0003800000 */
[----:B------:R-:W-:Y:S01]  /*14e0*/  R2UR UR4, R6 ;  /* 0x00000000060472ca */ /* 0x000fe200000e0000 */
[----:B------:R-:W-:Y:S01]  /*14f0*/  ULEA UR5, UR41, UR45, 0xb ;  /* 0x0000002d29057291 */ /* 0x000fe2000f8e583f */
[----:B------:R-:W-:Y:S01]  /*1500*/  WARPGROUP.ARRIVE ;  /* 0x00000000000079c5 */ /* 0x000fe20000000000 */
[----:B------:R-:W-:Y:S01]  /*1510*/  UMOV UR9, 0x40000040 ;  /* 0x4000004000097882 */ /* 0x000fe20000000000 */
[----:B------:R-:W-:-:S04]  /*1520*/  UMOV UR11, 0x40000040 ;  /* 0x40000040000b7882 */ /* 0x000fc80000000000 */
[----:B------:R-:W-:-:S05]  /*1530*/  UMOV UR8, UR5 ;  /* 0x0000000500087c82 */ /* 0x000fca0008000000 */
[----:B------:R-:W-:-:S04]  /*1540*/  UIADD3 UR4, UR4, 0x28100, URZ ;  /* 0x0002810004047890 */ /* 0x000fc8000fffe03f */
[----:B------:R-:W-:-:S04]  /*1550*/  USHF.R.U32.HI UR4, URZ, 0x4, UR4 ;  /* 0x000000043f047899 */ /* 0x000fc80008011604 */
[----:B------:R-:W-:-:S04]  /*1560*/  ULOP3.LUT UR4, UR4, 0x3fff, URZ, 0xc0, !UPT ;  /* 0x00003fff04047892 */ /* 0x000fc8000f8ec03f */
[----:B------:R-:W-:-:S04]  /*1570*/  ULOP3.LUT UR4, UR4, 0x10000, URZ, 0xfc, !UPT ;  /* 0x0001000004047892 */ /* 0x000fc8000f8efc3f */
[----:B------:R-:W-:-:S07]  /*1580*/  UIMAD UR6, UR41, 0x300, UR4 ;  /* 0x00000300290678a4 */ /* 0x000fce000f8e0204 */
[----:B------:R-:W-:Y:S02]  /*1590*/  UMOV UR10, UR6 ;  /* 0x00000006000a7c82 */ /* 0x000fe40008000000 */
[----:B------:R-:W-:Y:S01]  /*15a0*/  IGMMA.64x96x32.S8.S8 R72, gdesc[UR8], RZ, !UPT, gsb0 ;  /* 0x02a00000084879f1 */ /* 0x000fe2000c0410ff */
[----:B------:R-:W-:Y:S01]  /*15b0*/  UIADD3 UR8, UR5, 0x400, URZ ;  /* 0x0000040005087890 */ /* 0x000fe2000fffe03f */
[----:B------:R-:W-:Y:S01]  /*15c0*/  UMOV UR9, 0x40000040 ;  /* 0x4000004000097882 */ /* 0x000fe20000000000 */
[----:B------:R-:W-:Y:S02]  /*15d0*/  WARPGROUP.DEPBAR.LE gsb0, 0x0 ;  /* 0x00008000000079c5 */ /* 0x000fe40000010000 */
[----:B------:R-:W-:-:S06]  /*15e0*/  WARPGROUP.ARRIVE ;  /* 0x00000000000079c5 */ /* 0x000fcc0000000000 */
[----:B------:R-:W-:Y:S01]  /*15f0*/  IGMMA.64x96x32.S8.S8 R24, gdesc[UR8], RZ, !UPT, gsb0 ;  /* 0x02a00000081879f1 */ /* 0x000fe2000c0410ff */
[----:B------:R-:W-:Y:S02]  /*1600*/  UIADD3 UR8, UR5, 0x2, URZ ;  /* 0x0000000205087890 */ /* 0x000fe4000fffe03f */
[----:B------:R-:W-:Y:S01]  /*1610*/  UIADD3 UR10, UR6, 0x2, URZ ;  /* 0x00000002060a7890 */ /* 0x000fe2000fffe03f */
[----:B------:R-:W-:Y:S01]  /*1620*/  UMOV UR9, 0x40000040 ;  /* 0x4000004000097882 */ /* 0x000fe20000000000 */
[----:B------:R-:W-:Y:S01]  /*1630*/  UMOV UR11, 0x40000040 ;  /* 0x40000040000b7882 */ /* 0x000fe20000000000 */
[----:B------:R-:W-:Y:S02]  /*1640*/  WARPGROUP.DEPBAR.LE gsb0, 0x0 ;  /* 0x00008000000079c5 */ /* 0x000fe40000010000 */
[----:B------:R-:W-:-:S06]  /*1650*/  WARPGROUP.ARRIVE ;  /* 0x00000000000079c5 */ /* 0x000fcc0000000000 */
[----:B------:R-:W-:Y:S01]  /*1660*/  IGMMA.64x96x32.S8.S8 R72, gdesc[UR8], R72, gsb0 ;  /* 0x02a00000084879f1 */ /* 0x000fe20008041048 */
[----:B------:R-:W-:Y:S01]  /*1670*/  UIADD3 UR8, UR5, 0x402, URZ ;  /* 0x0000040205087890 */ /* 0x000fe2000fffe03f */
[----:B------:R-:W-:Y:S01]  /*1680*/  UMOV UR9, 0x40000040 ;  /* 0x4000004000097882 */ /* 0x000fe20000000000 */
[----:B------:R-:W-:Y:S02]  /*1690*/  WARPGROUP.DEPBAR.LE gsb0, 0x0 ;  /* 0x00008000000079c5 */ /* 0x000fe40000010000 */
[----:B------:R-:W-:-:S06]  /*16a0*/  WARPGROUP.ARRIVE ;  /* 0x00000000000079c5 */ /* 0x000fcc0000000000 */
[----:B------:R-:W-:Y:S01]  /*16b0*/  IGMMA.64x96x32.S8.S8 R24, gdesc[UR8], R24, gsb0 ;  /* 0x02a00000081879f1 */ /* 0x000fe20008041018 */
        /* <DEDUP_REMOVED lines=23> */
[----:B------:R-:W-:Y:S03]  /*1830*/  IGMMA.64x96x32.S8.S8 R24, gdesc[UR8], R24, gsb0 ;  /* 0x02a00000081879f1 */ /* 0x000fe60008041018 */
[----:B------:R-:W-:Y:S02]  /*1840*/  WARPGROUP.DEPBAR.LE gsb0, 0x0 ;  /* 0x00008000000079c5 */ /* 0x000fe40000010000 */
[----:B------:R-:W-:Y:S05]  /*1850*/  @!P2 BRA `(.L_x_18) ;  /* 0x000000040074a947 */ /* 0x000fea0003800000 */
[----:B------:R-:W-:Y:S01]  /*1860*/  UIADD3 UR5, UR41, 0x1, URZ ;  /* 0x0000000129057890 */ /* 0x000fe2000fffe03f */
[----:B01----:R-:W-:Y:S02]  /*1870*/  IMAD.U32 R0, RZ, RZ, UR44 ;  /* 0x0000002cff007e24 */ /* 0x003fe4000f8e00ff */
[----:B------:R-:W-:Y:S01]  /*1880*/  IMAD.U32 R3, RZ, RZ, UR41 ;  /* 0x00000029ff037e24 */ /* 0x000fe2000f8e00ff */
[----:B------:R-:W-:-:S04]  /*1890*/  UISETP.NE.AND UP0, UPT, UR5, 0x5, UPT ;  /* 0x000000050500788c */ /* 0x000fc8000bf05270 */
[----:B------:R-:W-:Y:S02]  /*18a0*/  USEL UR6, URZ, 0x1, UP0 ;  /* 0x000000013f067887 */ /* 0x000fe40008000000 */
[----:B------:R-:W-:Y:S02]  /*18b0*/  USEL UR5, UR5, URZ, UP0 ;  /* 0x0000003f05057287 */ /* 0x000fe40008000000 */
[----:B------:R-:W-:-:S06]  /*18c0*/  ULOP3.LUT UR6, UR40, UR6, URZ, 0x3c, !UPT ;  /* 0x0000000628067292 */ /* 0x000fcc000f8e3c3f */
[----:B------:R-:W-:-:S07]  /*18d0*/  IMAD.U32 R7, RZ, RZ, UR6 ;  /* 0x00000006ff077e24 */ /* 0x000fce000f8e00ff */
.L_x_25:
[----:B0-----:R-:W-:Y:S05]  /*18e0*/  @!P0 BRA `(.L_x_19) ;  /* 0x0000000000048947 */ /* 0x001fea0003800000 */
[----:B------:R-:W-:Y:S01]  /*18f0*/  BPT.TRAP 0x1 ;  /* 0x000000040000795c */ /* 0x000fe20000300000 */
.L_x_19:
[----:B------:R-:W0:Y:S01]  /*1900*/  S2UR UR7, SR_CgaCtaId ;  /* 0x00000000000779c3 */ /* 0x000e220000008800 */
[----:B------:R-:W-:Y:S01]  /*1910*/  UMOV UR6, 0x400 ;  /* 0x0000040000067882 */ /* 0x000fe20000000000 */
[----:B------:R-:W-:Y:S01]  /*1920*/  IMAD.U32 R5, RZ, RZ, UR5 ;  /* 0x00000005ff057e24 */ /* 0x000fe2000f8e00ff */
[----:B------:R-:W-:Y:S01]  /*1930*/  SHF.L.U32 R4, R7, 0x1f, RZ ;  /* 0x0000001f07047819 */ /* 0x000fe200000006ff */
[----:B0-----:R-:W-:-:S06]  /*1940*/  ULEA UR6, UR7, UR6, 0x18 ;  /* 0x0000000607067291 */ /* 0x001fcc000f8ec03f */
[----:B------:R-:W-:-:S04]  /*1950*/  IMAD.U32 R6, RZ, RZ, UR6 ;  /* 0x00000006ff067e24 */ /* 0x000fc8000f8e00ff */
[----:B------:R-:W-:-:S04]  /*1960*/  IMAD R5, R5, 0x8, R6 ;  /* 0x0000000805057824 */ /* 0x000fc800078e0206 */
[----:B------:R0:W1:Y:S01]  /*1970*/  SYNCS.PHASECHK.TRANS64.TRYWAIT P1, [R5+URZ], R4 ;  /* 0x00000004050075a7 */ /* 0x000062000802017f */
[----:B------:R-:W-:Y:S05]  /*1980*/  @!P0 BRA `(.L_x_20) ;  /* 0x0000000000048947 */ /* 0x000fea0003800000 */
[----:B------:R-:W-:Y:S01]  /*1990*/  BPT.TRAP 0x1 ;  /* 0x000000040000795c */ /* 0x000fe20000300000 */
.L_x_20:
[----:B-1----:R-:W-:Y:S05]  /*19a0*/  @P1 BRA `(.L_x_21) ;  /* 0x0000000000081947 */ /* 0x002fea0003800000 */
[----:B------:R-:W1:Y:S02]  /*19b0*/  SYNCS.PHASECHK.TRANS64.TRYWAIT P1, [R5+URZ], R4 ;  /* 0x00000004050075a7 */ /* 0x000e64000802017f */
[----:B-1----:R-:W-:Y:S05]  /*19c0*/  @!P1 BRA `(.L_x_22) ;  /* 0x0000006c00f09947 */ /* 0x002fea0003800000 */
.L_x_21:
[----:B------:R-:W-:Y:S01]  /*19d0*/  ULEA UR6, UR5, UR45, 0xb ;  /* 0x0000002d05067291 */ /* 0x000fe2000f8e583f */
[----:B------:R-:W-:Y:S01]  /*19e0*/  WARPGROUP.ARRIVE ;  /* 0x00000000000079c5 */ /* 0x000fe20000000000 */
[----:B------:R-:W-:Y:S01]  /*19f0*/  UIMAD UR7, UR5, 0x300, UR4 ;  /* 0x00000300050778a4 */ /* 0x000fe2000f8e0204 */
[----:B------:R-:W-:Y:S01]  /*1a00*/  UMOV UR9, 0x40000040 ;  /* 0x4000004000097882 */ /* 0x000fe20000000000 */
[----:B------:R-:W-:-:S03]  /*1a10*/  UMOV UR11, 0x40000040 ;  /* 0x40000040000b7882 */ /* 0x000fc60000000000 */
[----:B------:R-:W-:Y:S02]  /*1a20*/  UMOV UR8, UR6 ;  /* 0x0000000600087c82 */ /* 0x000fe40008000000 */
[----:B------:R-:W-:Y:S02]  /*1a30*/  UMOV UR10, UR7 ;  /* 0x00000007000a7c82 */ /* 0x000fe40008000000 */
        /* <DEDUP_REMOVED lines=44> */
[----:B------:R-:W-:Y:S01]  /*1d00*/  BPT.TRAP 0x1 ;  /* 0x000000040000795c */ /* 0x000fe20000300000 */
.L_x_23:
[----:B01----:R-:W-:Y:S01]  /*1d10*/  IMAD R4, R3, 0x8, R6 ;  /* 0x0000000803047824 */ /* 0x003fe200078e0206 */
[----:B------:R-:W-:-:S03]  /*1d20*/  ISETP.GT.U32.AND P1, PT, R18, 0x1, PT ;  /* 0x000000011200780c */ /* 0x000fc60003f24070 */
[----:B------:R-:W-:-:S05]  /*1d30*/  VIADD R4, R4, 0x28 ;  /* 0x0000002804047836 */ /* 0x000fca0000000000 */
[----:B------:R-:W-:-:S04]  /*1d40*/  PRMT R4, RZ, 0x654, R4 ;  /* 0x00000654ff047816 */ /* 0x000fc80000000004 */
[----:B------:R0:W-:Y:S01]  /*1d50*/  SYNCS.ARRIVE.TRANS64.RED.A1T0 RZ, [R4+URZ], RZ ;  /* 0x000000ff04ff79a7 */ /* 0x0001e2000810043f */
[----:B------:R-:W-:Y:S05]  /*1d60*/  @P1 BRA `(.L_x_24) ;  /* 0x0000000000041947 */ /* 0x000fea0003800000 */
[----:B------:R-:W-:Y:S01]  /*1d70*/  BPT.TRAP 0x1 ;  /* 0x000000040000795c */ /* 0x000fe20000300000 */
.L_x_24:
[----:B------:R-:W-:Y:S01]  /*1d80*/  UIADD3 UR5, UR5, 0x1, URZ ;  /* 0x0000000105057890 */ /* 0x000fe2000fffe03f */
[C---:B------:R-:W-:Y:S01]  /*1d90*/  ISETP.GT.AND P2, PT, R0.reuse, 0x1, PT ;  /* 0x000000010000780c */ /* 0x040fe20003f44270 */
[----:B------:R-:W-:Y:S02]  /*1da0*/  VIADD R3, R3, 0x1 ;  /* 0x0000000103037836 */ /* 0x000fe40000000000 */
[----:B------:R-:W-:Y:S01]  /*1db0*/  UISETP.NE.AND UP0, UPT, UR5, 0x5, UPT ;  /* 0x000000050500788c */ /* 0x000fe2000bf05270 */
[----:B------:R-:W-:Y:S02]  /*1dc0*/  VIADD R0, R0, 0xffffffff ;  /* 0xffffffff00007836 */ /* 0x000fe40000000000 */
[C---:B------:R-:W-:Y:S01]  /*1dd0*/  ISETP.NE.AND P1, PT, R3.reuse, 0x5, PT ;  /* 0x000000050300780c */ /* 0x040fe20003f25270 */
[----:B------:R-:W-:Y:S02]  /*1de0*/  USEL UR6, URZ, 0x1, UP0 ;  /* 0x000000013f067887 */ /* 0x000fe40008000000 */
[----:B------:R-:W-:Y:S01]  /*1df0*/  USEL UR5, UR5, URZ, UP0 ;  /* 0x0000003f05057287 */ /* 0x000fe20008000000 */
[----:B------:R-:W-:-:S03]  /*1e00*/  SEL R3, R3, RZ, P1 ;  /* 0x000000ff03037207 */ /* 0x000fc60000800000 */
[----:B------:R-:W-:Y:S01]  /*1e10*/  LOP3.LUT R7, R7, UR6, RZ, 0x3c, !PT ;  /* 0x0000000607077c12 */ /* 0x000fe2000f8e3cff */
[----:B------:R-:W-:Y:S07]  /*1e20*/  @P2 BRA `(.L_x_25) ;  /* 0xfffffff800ac2947 */ /* 0x000fee000383ffff */
.L_x_18:
[----:B01----:R-:W0:Y:S02]  /*1e30*/  LDC R0, c[0x0][0x28c] ;  /* 0x0000a300ff007b82 */ /* 0x003e240000000800 */
[----:B0-----:R-:W-:-:S13]  /*1e40*/  ISETP.GE.AND P1, PT, R0, 0x1, PT ;  /* 0x000000010000780c */ /* 0x001fda0003f26270 */
[----:B------:R-:W-:Y:S05]  /*1e50*/  @!P1 BRA `(.L_x_26) ;  /* 0x0000000000389947 */ /* 0x000fea0003800000 */
[----:B------:R-:W-:Y:S05]  /*1e60*/  @!P0 BRA `(.L_x_27) ;  /* 0x0000000000048947 */ /* 0x000fea0003800000 */
[----:B------:R-:W-:Y:S01]  /*1e70*/  BPT.TRAP 0x1 ;  /* 0x000000040000795c */ /* 0x000fe20000300000 */
.L_x_27:
[----:B------:R-:W-:Y:S01]  /*1e80*/  UIADD3 UR6, UR44, UR41, URZ ;  /* 0x000000292c067290 */ /* 0x000fe2000fffe03f */
[----:B------:R-:W-:-:S03]  /*1e90*/  ISETP.GT.U32.AND P0, PT, R18, 0x1, PT ;  /* 0x000000011200780c */ /* 0x000fc60003f04070 */
[----:B------:R-:W-:-:S04]  /*1ea0*/  UIMAD.WIDE.U32 UR4, UR6, -0x33333333, URZ ;  /* 0xcccccccd060478a5 */ /* 0x000fc8000f8e003f */
[----:B------:R-:W-:-:S04]  /*1eb0*/  USHF.R.U32.HI UR4, URZ, 0x2, UR5 ;  /* 0x000000023f047899 */ /* 0x000fc80008011605 */
[----:B------:R-:W-:-:S06]  /*1ec0*/  UIMAD UR6, UR4, -0x5, UR6 ;  /* 0xfffffffb040678a4 */ /* 0x000fcc000f8e0206 */
[----:B------:R-:W-:-:S04]  /*1ed0*/  IMAD.U32 R3, RZ, RZ, UR6 ;  /* 0x00000006ff037e24 */ /* 0x000fc8000f8e00ff */
[----:B------:R-:W-:-:S04]  /*1ee0*/  IMAD R0, R3, 0x8, R6 ;  /* 0x0000000803007824 */ /* 0x000fc800078e0206 */
[----:B------:R-:W-:-:S05]  /*1ef0*/  VIADD R0, R0, 0x28 ;  /* 0x0000002800007836 */ /* 0x000fca0000000000 */
[----:B------:R-:W-:-:S04]  /*1f00*/  PRMT R0, RZ, 0x654, R0 ;  /* 0x00000654ff007816 */ /* 0x000fc80000000000 */
[----:B------:R0:W-:Y:S01]  /*1f10*/  SYNCS.ARRIVE.TRANS64.RED.A1T0 RZ, [R0+URZ], RZ ;  /* 0x000000ff00ff79a7 */ /* 0x0001e2000810043f */
[----:B------:R-:W-:Y:S05]  /*1f20*/  @P0 BRA `(.L_x_26) ;  /* 0x0000000000040947 */ /* 0x000fea0003800000 */
[----:B------:R-:W-:Y:S01]  /*1f30*/  BPT.TRAP 0x1 ;  /* 0x000000040000795c */ /* 0x000fe20000300000 */
.L_x_26:
[----:B------:R-:W-:Y:S01]  /*1f40*/  IMAD R3, R120, 0x60, RZ ;  /* 0x0000006078037824 */ /* 0x000fe200078e02ff */
[----:B------:R-:W-:Y:S01]  /*1f50*/  UIADD3 UR41, UR43, UR41, URZ ;  /* 0x000000292b297290 */ /* 0x000fe2000fffe03f */
[----:B------:R-:W-:Y:S01]  /*1f60*/  IMAD.SHL.U32 R12, R121, 0x100, RZ ;  /* 0x00000100790c7824 */ /* 0x000fe200078e00ff */
[----:B------:R-:W-:Y:S01]  /*1f70*/  ULDC UR7, c[0x0][0x288] ;  /* 0x0000a20000077ab9 */ /* 0x000fe20000000800 */
[----:B------:R-:W-:Y:S01]  /*1f80*/  ULDC UR10, c[0x0][0x284] ;  /* 0x0000a100000a7ab9 */ /* 0x000fe20000000800 */
[----:B------:R-:W-:Y:S01]  /*1f90*/  UISETP.GT.U32.AND UP0, UPT, UR41, 0x4, UPT ;  /* 0x000000042900788c */ /* 0x000fe2000bf04070 */
[C---:B------:R-:W-:Y:S01]  /*1fa0*/  ISETP.GE.AND P0, PT, R3.reuse, UR7, PT ;  /* 0x0000000703007c0c */ /* 0x040fe2000bf06270 */
[----:B------:R-:W-:Y:S01]  /*1fb0*/  UISETP.GE.U32.AND UP1, UPT, UR43, 0x5, UPT ;  /* 0x000000052b00788c */ /* 0x000fe2000bf26070 */
[----:B------:R-:W-:Y:S01]  /*1fc0*/  SHF.R.S32.HI R120, RZ, 0x1f, R19 ;  /* 0x0000001fff787819 */ /* 0x000fe20000011413 */
[----:B------:R-:W-:Y:S01]  /*1fd0*/  UISETP.LT.U32.AND UP0, UPT, UR43, 0x5, UP0 ;  /* 0x000000052b00788c */ /* 0x000fe20008701070 */
[----:B------:R-:W-:Y:S01]  /*1fe0*/  ISETP.GE.OR P0, PT, R12, UR10, P0 ;  /* 0x0000000a0c007c0c */ /* 0x000fe20008706670 */
[----:B------:R-:W-:Y:S01]  /*1ff0*/  UIMAD.WIDE.U32 UR4, UR41, -0x33333333, URZ ;  /* 0xcccccccd290478a5 */ /* 0x000fe2000f8e003f */
[----:B------:R-:W-:Y:S01]  /*2000*/  LOP3.LUT R20, R3, 0x6, R126, 0xf8, !PT ;  /* 0x0000000603147812 */ /* 0x000fe200078ef87e */
[----:B------:R-:W-:Y:S01]  /*2010*/  USEL UR6, URZ, 0x1, !UP0 ;  /* 0x000000013f067887 */ /* 0x000fe2000c000000 */
[----:B------:R-:W-:-:S02]  /*2020*/  ULDC.64 UR8, c[0x0][0x5d0] ;  /* 0x0001740000087ab9 */ /* 0x000fc40000000a00 */
[----:B------:R-:W-:Y:S01]  /*2030*/  SHF.R.S32.HI R21, RZ, 0x1f, R20 ;  /* 0x0000001fff157819 */ /* 0x000fe20000011414 */
[----:B0-----:R-:W-:Y:S01]  /*2040*/  IMAD R0, R120, UR8, RZ ;  /* 0x0000000878007c24 */ /* 0x001fe2000f8e02ff */
[----:B------:R-:W-:Y:S02]  /*2050*/  USHF.R.U32.HI UR4, URZ, 0x2, UR5 ;  /* 0x000000023f047899 */ /* 0x000fe40008011605 */
[----:B------:R-:W-:Y:S01]  /*2060*/  ULOP3.LUT UR40, UR40, UR6, URZ, 0x3c, !UPT ;  /* 0x0000000628287292 */ /* 0x000fe2000f8e3c3f */
[C---:B------:R-:W-:Y:S01]  /*2070*/  IMAD R7, R19.reuse, UR9, R0 ;  /* 0x0000000913077c24 */ /* 0x040fe2000f8e0200 */
[----:B------:R-:W-:Y:S01]  /*2080*/  UIMAD UR41, UR4, -0x5, UR41 ;  /* 0xfffffffb042978a4 */ /* 0x000fe2000f8e0229 */
[----:B------:R-:W-:Y:S01]  /*2090*/  IMAD.WIDE.U32 R4, R19, UR8, R20 ;  /* 0x0000000813047c25 */ /* 0x000fe2000f8e0014 */
[----:B------:R-:W-:-:S03]  /*20a0*/  @UP1 ULOP3.LUT UR40, UR40, 0x1, UR4, 0x78, !UPT ;  /* 0x0000000128281892 */ /* 0x000fc6000f8e7804 */
[----:B------:R-:W-:Y:S02]  /*20b0*/  IMAD.IADD R5, R5, 0x1, R7 ;  /* 0x0000000105057824 */ /* 0x000fe400078e0207 */
[----:B------:R-:W-:Y:S01]  /*20c0*/  IMAD.MOV.U32 R0, RZ, RZ, -0x1 ;  /* 0xffffffffff007424 */ /* 0x000fe200078e00ff */
[----:B------:R-:W-:Y:S06]  /*20d0*/  @P0 BRA `(.L_x_28) ;  /* 0x0000004c00000947 */ /* 0x000fec0003800000 */
[----:B------:R-:W0:Y:S01]  /*20e0*/  LDC.64 R132, c[0x0][0x5c8] ;  /* 0x00017200ff847b82 */ /* 0x000e220000000a00 */
[----:B------:R-:W-:Y:S01]  /*20f0*/  IMAD.WIDE R10, R121, 0x100, R22 ;  /* 0x00000100790a7825 */ /* 0x000fe200078e0216 */
[----:B------:R-:W-:Y:S01]  /*2100*/  ULDC.64 UR4, c[0x0][0x5c0] ;  /* 0x0001700000047ab9 */ /* 0x000fe20000000a00 */
[----:B------:R-:W-:Y:S02]  /*2110*/  BSSY B0, `(.L_x_28) ;  /* 0x00004bc000007945 */ /* 0x000fe40003800000 */
[----:B------:R-:W-:Y:S02]  /*2120*/  IMAD.IADD R131, R129, 0x1, -R12 ;  /* 0x0000000181837824 */ /* 0x000fe400078e0a0c */
[----:B------:R-:W-:Y:S02]  /*2130*/  IMAD.IADD R3, R124, 0x1, -R3 ;  /* 0x000000017c037824 */ /* 0x000fe400078e0a03 */
[-C--:B0-----:R-:W-:Y:S01]  /*2140*/  IMAD R6, R11, R132.reuse, RZ ;  /* 0x000000840b067224 */ /* 0x081fe200078e02ff */
[----:B------:R-:W-:Y:S01]  /*2150*/  SHF.L.U64.HI R13, R132, 0x3, R133 ;  /* 0x00000003840d7819 */ /* 0x000fe20000010285 */
[----:B------:R-:W-:-:S04]  /*2160*/  IMAD.WIDE.U32 R4, R10, R132, R4 ;  /* 0x000000840a047225 */ /* 0x000fc800078e0004 */
[----:B------:R-:W-:Y:S01]  /*2170*/  IMAD R7, R10, R133, R6 ;  /* 0x000000850a077224 */ /* 0x000fe200078e0206 */
[----:B------:R-:W-:Y:S01]  /*2180*/  IADD3 R14, P0, R4, UR4, RZ ;  /* 0x00000004040e7c10 */ /* 0x000fe2000ff1e0ff */
[C---:B------:R-:W-:Y:S02]  /*2190*/  IMAD.SHL.U32 R9, R132.reuse, 0x8, RZ ;  /* 0x0000000884097824 */ /* 0x040fe400078e00ff */
[----:B------:R-:W-:Y:S01]  /*21a0*/  IMAD.IADD R7, R5, 0x1, R7 ;  /* 0x0000000105077824 */ /* 0x000fe200078e0207 */
[-C--:B------:R-:W-:Y:S02]  /*21b0*/  LEA R4, P2, R132, R14.reuse, 0x7 ;  /* 0x0000000e84047211 */ /* 0x080fe400078438ff */
[----:B------:R-:W-:Y:S02]  /*21c0*/  IADD3 R6, P1, R9, R14, RZ ;  /* 0x0000000e09067210 */ /* 0x000fe40007f3e0ff */
[----:B------:R-:W-:Y:S02]  /*21d0*/  IADD3.X R15, R7, UR5, RZ, P0, !PT ;  /* 0x00000005070f7c10 */ /* 0x000fe400087fe4ff */
[----:B-----5:R-:W-:-:S02]  /*21e0*/  ISETP.NE.AND P0, PT, R123, RZ, PT ;  /* 0x000000ff7b00720c */ /* 0x020fc40003f05270 */
[----:B------:R-:W-:Y:S01]  /*21f0*/  LEA.HI.X R5, R132, R15, R133, 0x7, P2 ;  /* 0x0000000f84057211 */ /* 0x000fe200010f3c85 */
[----:B------:R-:W-:Y:S01]  /*2200*/  IMAD.X R7, R13, 0x1, R15, P1 ;  /* 0x000000010d077824 */ /* 0x000fe200008e060f */
[----:B------:R-:W-:-:S05]  /*2210*/  IADD3 R8, P2, R9, R4, RZ ;  /* 0x0000000409087210 */ /* 0x000fca0007f5e0ff */
[----:B------:R-:W-:-:S04]  /*2220*/  IMAD.X R9, R13, 0x1, R5, P2 ;  /* 0x000000010d097824 */ /* 0x000fc800010e0605 */
[----:B------:R-:W-:Y:S05]  /*2230*/  @!P0 BRA `(.L_x_29) ;  /* 0x0000003800148947 */ /* 0x000fea0003800000 */
[----:B------:R-:W0:Y:S01]  /*2240*/  LDC.64 R132, c[0x0][0x5b0] ;  /* 0x00016c00ff847b82 */ /* 0x000e220000000a00 */
[----:B------:R-:W-:Y:S01]  /*2250*/  ULDC.64 UR4, c[0x0][0x5b8] ;  /* 0x00016e0000047ab9 */ /* 0x000fe20000000a00 */
[----:B------:R-:W-:Y:S01]  /*2260*/  ISETP.GE.AND P0, PT, R131, 0x1, PT ;  /* 0x000000018300780c */ /* 0x000fe20003f06270 */
[----:B------:R-:W-:Y:S01]  /*2270*/  IMAD R120, R120, UR4, RZ ;  /* 0x0000000478787c24 */ /* 0x000fe2000f8e02ff */
[----:B------:R-:W-:Y:S01]  /*2280*/  BSSY B1, `(.L_x_30) ;  /* 0x0000010000017945 */ /* 0x000fe20003800000 */
[----:B------:R-:W-:Y:S01]  /*2290*/  IMAD.WIDE.U32 R20, R19, UR4, R20 ;  /* 0x0000000413147c25 */ /* 0x000fe2000f8e0014 */
[----:B------:R-:W-:Y:S02]  /*22a0*/  ISETP.LT.OR P3, PT, R3, 0x1, !P0 ;  /* 0x000000010300780c */ /* 0x000fe40004761670 */
[----:B------:R-:W1:Y:S01]  /*22b0*/  LDC.64 R12, c[0x0][0x5a8] ;  /* 0x00016a00ff0c7b82 */ /* 0x000e620000000a00 */
[----:B------:R-:W-:Y:S02]  /*22c0*/  IMAD R19, R19, UR5, R120 ;  /* 0x0000000513137c24 */ /* 0x000fe4000f8e0278 */
[----:B------:R-:W-:-:S02]  /*22d0*/  IMAD.MOV.U32 R120, RZ, RZ, R20 ;  /* 0x000000ffff787224 */ /* 0x000fc400078e0014 */
[----:B------:R-:W-:Y:S02]  /*22e0*/  IMAD.IADD R121, R21, 0x1, R19 ;  /* 0x0000000115797824 */ /* 0x000fe400078e0213 */
[-C--:B0-----:R-:W-:Y:S01]  /*22f0*/  IMAD R19, R11, R132.reuse, RZ ;  /* 0x000000840b137224 */ /* 0x081fe200078e02ff */
[----:B------:R-:W-:Y:S01]  /*2300*/  SHF.L.U64.HI R137, R132, 0x3, R133 ;  /* 0x0000000384897819 */ /* 0x000fe20000010285 */
[----:B------:R-:W-:-:S04]  /*2310*/  IMAD.WIDE.U32 R134, R10, R132, R120 ;  /* 0x000000840a867225 */ /* 0x000fc800078e0078 */
[----:B------:R-:W-:Y:S01]  /*2320*/  IMAD R141, R10, R133, R19 ;  /* 0x000000850a8d7224 */ /* 0x000fe200078e0213 */
[----:B-1----:R-:W-:Y:S01]  /*2330*/  IADD3 R134, P1, R134, R12, RZ ;  /* 0x0000000c86867210 */ /* 0x002fe20007f3e0ff */
[----:B------:R-:W-:-:S03]  /*2340*/  IMAD.SHL.U32 R136, R132, 0x8, RZ ;  /* 0x0000000884887824 */ /* 0x000fc600078e00ff */
[----:B------:R-:W-:Y:S01]  /*2350*/  IADD3.X R135, R13, R135, R141, P1, !PT ;  /* 0x000000870d877210 */ /* 0x000fe20000ffe48d */
[----:B------:R-:W-:Y:S08]  /*2360*/  @P3 BRA `(.L_x_31) ;  /* 0x0000000000043947 */ /* 0x000ff00003800000 */
[----:B------:R0:W5:Y:S02]  /*2370*/  LDG.E.U8 R130, desc[UR38][R134.64] ;  /* 0x0000002686827981 */ /* 0x000164000c1e1100 */
.L_x_31:
[----:B------:R-:W-:Y:S05]  /*2380*/  BSYNC B1 ;  /* 0x0000000000017941 */ /* 0x000fea0003800000 */
.L_x_30:
[----:B-----5:R-:W-:Y:S01]  /*2390*/  LOP3.LUT R19, R130, 0xffff, RZ, 0xc0, !PT ;  /* 0x0000ffff82137812 */ /* 0x020fe200078ec0ff */
[----:B------:R-:W-:Y:S01]  /*23a0*/  IMAD.WIDE.U32 R138, R10, R132, R136 ;  /* 0x000000840a8a7225 */ /* 0x000fe200078e0088 */
[----:B------:R-:W-:Y:S01]  /*23b0*/  ISETP.LT.OR P4, PT, R3, 0x2, !P0 ;  /* 0x000000020300780c */ /* 0x000fe20004781670 */
[----:B------:R-:W-:Y:S01]  /*23c0*/  BSSY B1, `(.L_x_32) ;  /* 0x000000e000017945 */ /* 0x000fe20003800000 */
[----:B------:R-:W-:Y:S01]  /*23d0*/  PRMT R140, R19, 0x8880, RZ ;  /* 0x00008880138c7816 */ /* 0x000fe200000000ff */
[----:B------:R-:W-:Y:S01]  /*23e0*/  IMAD.IADD R139, R141, 0x1, R139 ;  /* 0x000000018d8b7824 */ /* 0x000fe200078e028b */
[----:B------:R-:W-:Y:S02]  /*23f0*/  IADD3 R138, P2, P5, R20, R12, R138 ;  /* 0x0000000c148a7210 */ /* 0x000fe40007d5e08a */
[----:B------:R-:W-:Y:S01]  /*2400*/  ISETP.GE.AND P1, PT, R131, 0x9, PT ;  /* 0x000000098300780c */ /* 0x000fe20003f26270 */
[----:B------:R-:W-:Y:S01]  /*2410*/  IMAD R19, R140, R123, RZ ;  /* 0x0000007b8c137224 */ /* 0x000fe200078e02ff */
[----:B------:R-:W-:-:S02]  /*2420*/  IADD3.X R139, R121, R13, R139, P2, P5 ;  /* 0x0000000d798b7210 */ /* 0x000fc400017ea48b */
[----:B------:R-:W-:Y:S01]  /*2430*/  ISETP.LT.OR P2, PT, R3, 0x1, !P1 ;  /* 0x000000010300780c */ /* 0x000fe20004f41670 */
[----:B------:R-:W-:-:S05]  /*2440*/  @!P3 IMAD R141, R72, R122, R19 ;  /* 0x0000007a488db224 */ /* 0x000fca00078e0213 */
[----:B------:R1:W-:Y:S01]  /*2450*/  @!P3 STG.E.U8 desc[UR38][R14.64], R141 ;  /* 0x0000008d0e00b986 */ /* 0x0003e2000c101126 */
[----:B------:R-:W-:Y:S06]  /*2460*/  @P4 BRA `(.L_x_33) ;  /* 0x00000000000c4947 */ /* 0x000fec0003800000 */
[----:B------:R-:W2:Y:S02]  /*2470*/  LDG.E.U8 R130, desc[UR38][R134.64+0x1] ;  /* 0x0000012686827981 */ /* 0x000ea4000c1e1100 */
[----:B--2---:R-:W-:-:S05]  /*2480*/  PRMT R72, R130, 0x8880, RZ ;  /* 0x0000888082487816 */ /* 0x004fca00000000ff */
[----:B------:R-:W-:-:S07]  /*2490*/  IMAD R19, R72, R123, RZ ;  /* 0x0000007b48137224 */ /* 0x000fce00078e02ff */
.L_x_33:
[----:B------:R-:W-:Y:S05]  /*24a0*/  BSYNC B1 ;  /* 0x0000000000017941 */ /* 0x000fea0003800000 */
.L_x_32:
[----:B------:R-:W-:Y:S01]  /*24b0*/  @!P4 IMAD R73, R73, R122, R19 ;  /* 0x0000007a4949c224 */ /* 0x000fe200078e0213 */
[----:B------:R-:W-:Y:S04]  /*24c0*/  BSSY B1, `(.L_x_34) ;  /* 0x0000006000017945 */ /* 0x000fe80003800000 */
[----:B------:R2:W-:Y:S01]  /*24d0*/  @!P4 STG.E.U8 desc[UR38][R14.64+0x1], R73 ;  /* 0x000001490e00c986 */ /* 0x0005e2000c101126 */
[----:B------:R-:W-:Y:S05]  /*24e0*/  @P2 BRA `(.L_x_35) ;  /* 0x00000000000c2947 */ /* 0x000fea0003800000 */
[----:B------:R-:W3:Y:S02]  /*24f0*/  LDG.E.U8 R130, desc[UR38][R138.64] ;  /* 0x000000268a827981 */ /* 0x000ee4000c1e1100 */
[----:B---3--:R-:W-:-:S05]  /*2500*/  PRMT R72, R130, 0x8880, RZ ;  /* 0x0000888082487816 */ /* 0x008fca00000000ff */
[----:B------:R-:W-:-:S07]  /*2510*/  IMAD R19, R72, R123, RZ ;  /* 0x0000007b48137224 */ /* 0x000fce00078e02ff */
.L_x_35:
[----:B------:R-:W-:Y:S05]  /*2520*/  BSYNC B1 ;  /* 0x0000000000017941 */ /* 0x000fea0003800000 */
.L_x_34:
[C---:B------:R-:W-:Y:S01]  /*2530*/  ISETP.LT.OR P4, PT, R3.reuse, 0x2, !P1 ;  /* 0x000000020300780c */ /* 0x040fe20004f81670 */
[----:B--2---:R-:W-:Y:S01]  /*2540*/  @!P2 IMAD R73, R74, R122, R19 ;  /* 0x0000007a4a49a224 */ /* 0x004fe200078e0213 */
[----:B------:R-:W-:Y:S01]  /*2550*/  BSSY B1, `(.L_x_36) ;  /* 0x0000009000017945 */ /* 0x000fe20003800000 */
[C---:B------:R-:W-:Y:S02]  /*2560*/  ISETP.LT.OR P3, PT, R3.reuse, 0x9, !P0 ;  /* 0x000000090300780c */ /* 0x040fe40004761670 */
[C---:B------:R-:W-:Y:S01]  /*2570*/  ISETP.LT.OR P5, PT, R3.reuse, 0xa, !P0 ;  /* 0x0000000a0300780c */ /* 0x040fe200047a1670 */
[----:B------:R2:W-:Y:S01]  /*2580*/  @!P2 STG.E.U8 desc[UR38][R6.64], R73 ;  /* 0x000000490600a986 */ /* 0x0005e2000c101126 */
[----:B------:R-:W-:-:S06]  /*2590*/  ISETP.LT.OR P2, PT, R3, 0x9, !P1 ;  /* 0x000000090300780c */ /* 0x000fcc0004f41670 */
[----:B------:R-:W-:Y:S07]  /*25a0*/  @P4 BRA `(.L_x_37) ;  /* 0x00000000000c4947 */ /* 0x000fee0003800000 */
[----:B------:R-:W3:Y:S02]  /*25b0*/  LDG.E.U8 R130, desc[UR38][R138.64+0x1] ;  /* 0x000001268a827981 */ /* 0x000ee4000c1e1100 */
[----:B---3--:R-:W-:-:S05]  /*25c0*/  PRMT R72, R130, 0x8880, RZ ;  /* 0x0000888082487816 */ /* 0x008fca00000000ff */
[----:B------:R-:W-:-:S07]  /*25d0*/  IMAD R19, R72, R123, RZ ;  /* 0x0000007b48137224 */ /* 0x000fce00078e02ff */
.L_x_37:
[----:B------:R-:W-:Y:S05]  /*25e0*/  BSYNC B1 ;  /* 0x0000000000017941 */ /* 0x000fea0003800000 */
.L_x_36:
[----:B------:R-:W-:Y:S01]  /*25f0*/  @!P4 IMAD R75, R75, R122, R19 ;  /* 0x0000007a4b4bc224 */ /* 0x000fe200078e0213 */
[----:B------:R-:W-:Y:S04]  /*2600*/  BSSY B1, `(.L_x_38) ;  /* 0x0000006000017945 */ /* 0x000fe80003800000 */
[----:B------:R3:W-:Y:S01]  /*2610*/  @!P4 STG.E.U8 desc[UR38][R6.64+0x1], R75 ;  /* 0x0000014b0600c986 */ /* 0x0007e2000c101126 */
[----:B------:R-:W-:Y:S05]  /*2620*/  @P3 BRA `(.L_x_39) ;  /* 0x00000000000c3947 */ /* 0x000fea0003800000 */
[----:B------:R-:W4:Y:S02]  /*2630*/  LDG.E.U8 R130, desc[UR38][R134.64+0x8] ;  /* 0x0000082686827981 */ /* 0x000f24000c1e1100 */
[----:B----4-:R-:W-:-:S05]  /*2640*/  PRMT R72, R130, 0x8880, RZ ;  /* 0x0000888082487816 */ /* 0x010fca00000000ff */
[----:B------:R-:W-:-:S07]  /*2650*/  IMAD R19, R72, R123, RZ ;  /* 0x0000007b48137224 */ /* 0x000fce00078e02ff */
.L_x_39:
[----:B------:R-:W-:Y:S05]  /*2660*/  BSYNC B1 ;  /* 0x0000000000017941 */ /* 0x000fea0003800000 */
.L_x_38:
[----:B--2---:R-:W-:Y:S01]  /*2670*/  @!P3 IMAD R73, R76, R122, R19 ;  /* 0x0000007a4c49b224 */ /* 0x004fe200078e0213 */
[----:B------:R-:W-:Y:S04]  /*2680*/  BSSY B1, `(.L_x_40) ;  /* 0x0000006000017945 */ /* 0x000fe80003800000 */
[----:B------:R2:W-:Y:S01]  /*2690*/  @!P3 STG.E.U8 desc[UR38][R14.64+0x8], R73 ;  /* 0x000008490e00b986 */ /* 0x0005e2000c101126 */
[----:B------:R-:W-:Y:S05]  /*26a0*/  @P5 BRA `(.L_x_41) ;  /* 0x00000000000c5947 */ /* 0x000fea0003800000 */
[----:B------:R-:W4:Y:S02]  /*26b0*/  LDG.E.U8 R130, desc[UR38][R134.64+0x9] ;  /* 0x0000092686827981 */ /* 0x000f24000c1e1100 */
[----:B----4-:R-:W-:-:S05]  /*26c0*/  PRMT R72, R130, 0x8880, RZ ;  /* 0x0000888082487816 */ /* 0x010fca00000000ff */
[----:B------:R-:W-:-:S07]  /*26d0*/  IMAD R19, R72, R123, RZ ;  /* 0x0000007b48137224 */ /* 0x000fce00078e02ff */
.L_x_41:
[----:B------:R-:W-:Y:S05]  /*26e0*/  BSYNC B1 ;  /* 0x0000000000017941 */ /* 0x000fea0003800000 */
.L_x_40:
[----:B------:R-:W-:Y:S01]  /*26f0*/  @!P5 IMAD R77, R77, R122, R19 ;  /* 0x0000007a4d4dd224 */ /* 0x000fe200078e0213 */
[----:B------:R-:W-:Y:S04]  /*2700*/  BSSY B1, `(.L_x_42) ;  /* 0x0000006000017945 */ /* 0x000fe80003800000 */
[----:B------:R4:W-:Y:S01]  /*2710*/  @!P5 STG.E.U8 desc[UR38][R14.64+0x9], R77 ;  /* 0x0000094d0e00d986 */ /* 0x0009e2000c101126 */
[----:B------:R-:W-:Y:S05]  /*2720*/  @P2 BRA `(.L_x_43) ;  /* 0x00000000000c2947 */ /* 0x000fea0003800000 */
[----:B------:R-:W5:Y:S02]  /*2730*/  LDG.E.U8 R130, desc[UR38][R138.64+0x8] ;  /* 0x000008268a827981 */ /* 0x000f64000c1e1100 */
[----:B-----5:R-:W-:-:S05]  /*2740*/  PRMT R72, R130, 0x8880, RZ ;  /* 0x0000888082487816 */ /* 0x020fca00000000ff */
[----:B------:R-:W-:-:S07]  /*2750*/  IMAD R19, R72, R123, RZ ;  /* 0x0000007b48137224 */ /* 0x000fce00078e02ff */
.L_x_43:
[----:B------:R-:W-:Y:S05]  /*2760*/  BSYNC B1 ;  /* 0x0000000000017941 */ /* 0x000fea0003800000 */
.L_x_42:
        /* <DEDUP_REMOVED lines=8> */
[----:B------:R-:W5:Y:S02]  /*27f0*/  LDG.E.U8 R130, desc[UR38][R138.64+0x9] ;  /* 0x000009268a827981 */ /* 0x000f64000c1e1100 */
[----:B-----5:R-:W-:-:S05]  /*2800*/  PRMT R72, R130, 0x8880, RZ ;  /* 0x0000888082487816 */ /* 0x020fca00000000ff */
[----:B------:R-:W-:-:S07]  /*2810*/  IMAD R19, R72, R123, RZ ;  /* 0x0000007b48137224 */ /* 0x000fce00078e02ff */
.L_x_45:
[----:B------:R-:W-:Y:S05]  /*2820*/  BSYNC B1 ;  /* 0x0000000000017941 */ /* 0x000fea0003800000 */
.L_x_44:
[----:B------:R-:W-:Y:S01]  /*2830*/  @!P4 IMAD R79, R79, R122, R19 ;  /* 0x0000007a4f4fc224 */ /* 0x000fe200078e0213 */
[----:B------:R-:W-:Y:S04]  /*2840*/  BSSY B1, `(.L_x_46) ;  /* 0x0000006000017945 */ /* 0x000fe80003800000 */
[----:B------:R0:W-:Y:S01]  /*2850*/  @!P4 STG.E.U8 desc[UR38][R6.64+0x9], R79 ;  /* 0x0000094f0600c986 */ /* 0x0001e2000c101126 */
[----:B------:R-:W-:Y:S05]  /*2860*/  @P3 BRA `(.L_x_47) ;  /* 0x00000000000c3947 */ /* 0x000fea0003800000 */
[----:B------:R-:W5:Y:S02]  /*2870*/  LDG.E.U8 R130, desc[UR38][R134.64+0x10] ;  /* 0x0000102686827981 */ /* 0x000f64000c1e1100 */
[----:B-----5:R-:W-:-:S05]  /*2880*/  PRMT R72, R130, 0x8880, RZ ;  /* 0x0000888082487816 */ /* 0x020fca00000000ff */
[----:B------:R-:W-:-:S07]  /*2890*/  IMAD R19, R72, R123, RZ ;  /* 0x0000007b48137224 */ /* 0x000fce00078e02ff */
.L_x_47:
[----:B------:R-:W-:Y:S05]  /*28a0*/  BSYNC B1 ;  /* 0x0000000000017941 */ /* 0x000fea0003800000 */
.L_x_46:
[----:B--2---:R-:W-:Y:S01]  /*28b0*/  @!P3 IMAD R73, R80, R122, R19 ;  /* 0x0000007a5049b224 */ /* 0x004fe200078e0213 */
[----:B------:R-:W-:Y:S04]  /*28c0*/  BSSY B1, `(.L_x_48) ;  /* 0x0000006000017945 */ /* 0x000fe80003800000 */
[----:B------:R2:W-:Y:S01]  /*28d0*/  @!P3 STG.E.U8 desc[UR38][R14.64+0x10], R73 ;  /* 0x000010490e00b986 */ /* 0x0005e2000c101126 */
[----:B------:R-:W-:Y:S05]  /*28e0*/  @P5 BRA `(.L_x_49) ;  /* 0x00000000000c5947 */ /* 0x000fea0003800000 */
[----:B------:R-:W5:Y:S02]  /*28f0*/  LDG.E.U8 R130, desc[UR38][R134.64+0x11] ;  /* 0x0000112686827981 */ /* 0x000f64000c1e1100 */
[----:B-----5:R-:W-:-:S05]  /*2900*/  PRMT R72, R130, 0x8880, RZ ;  /* 0x0000888082487816 */ /* 0x020fca00000000ff */
[----:B------:R-:W-:-:S07]  /*2910*/  IMAD R19, R72, R123, RZ ;  /* 0x0000007b48137224 */ /* 0x000fce00078e02ff */
.L_x_49:
[----:B------:R-:W-:Y:S05]  /*2920*/  BSYNC B1 ;  /* 0x0000000000017941 */ /* 0x000fea0003800000 */
.L_x_48:
[----:B------:R-:W-:Y:S01]  /*2930*/  @!P5 IMAD R81, R81, R122, R19 ;  /* 0x0000007a5151d224 */ /* 0x000fe200078e0213 */
[----:B------:R-:W-:Y:S04]  /*2940*/  BSSY B1, `(.L_x_50) ;  /* 0x0000006000017945 */ /* 0x000fe80003800000 */
[----:B------:R0:W-:Y:S01]  /*2950*/  @!P5 STG.E.U8 desc[UR38][R14.64+0x11], R81 ;  /* 0x000011510e00d986 */ /* 0x0001e2000c101126 */
[----:B------:R-:W-:Y:S05]  /*2960*/  @P2 BRA `(.L_x_51) ;  /* 0x00000000000c2947 */ /* 0x000fea0003800000 */
[----:B------:R-:W5:Y:S02]  /*2970*/  LDG.E.U8 R130, desc[UR38][R138.64+0x10] ;  /* 0x000010268a827981 */ /* 0x000f64000c1e1100 */
[----:B-----5:R-:W-:-:S05]  /*2980*/  PRMT R72, R130, 0x8880, RZ ;  /* 0x0000888082487816 */ /* 0x020fca00000000ff */
[----:B------:R-:W-:-:S07]  /*2990*/  IMAD R19, R72, R123, RZ ;  /* 0x0000007b48137224 */ /* 0x000fce00078e02ff */
.L_x_51:
[----:B------:R-:W-:Y:S05]  /*29a0*/  BSYNC B1 ;  /* 0x0000000000017941 */ /* 0x000fea0003800000 */
.L_x_50:
        /* <DEDUP_REMOVED lines=11> */
.L_x_53:
[----:B------:R-:W-:Y:S05]  /*2a60*/  BSYNC B1 ;  /* 0x0000000000017941 */ /* 0x000fea0003800000 */
.L_x_52:
[----:B------:R-:W-:Y:S01]  /*2a70*/  @!P4 IMAD R83, R83, R122, R19 ;  /* 0x0000007a5353c224 */ /* 0x000fe200078e0213 */
[----:B------:R-:W-:Y:S04]  /*2a80*/  BSSY B1, `(.L_x_54) ;  /* 0x0000006000017945 */ /* 0x000fe80003800000 */
[----:B------:R0:W-:Y:S01]  /*2a90*/  @!P4 STG.E.U8 desc[UR38][R6.64+0x11], R83 ;  /* 0x000011530600c986 */ /* 0x0001e2000c101126 */
[----:B------:R-:W-:Y:S05]  /*2aa0*/  @P3 BRA `(.L_x_55) ;  /* 0x00000000000c3947 */ /* 0x000fea0003800000 */
[----:B------:R-:W5:Y:S02]  /*2ab0*/  LDG.E.U8 R130, desc[UR38][R134.64+0x18] ;  /* 0x0000182686827981 */ /* 0x000f64000c1e1100 */
[----:B-----5:R-:W-:-:S05]  /*2ac0*/  PRMT R72, R130, 0x8880, RZ ;  /* 0x0000888082487816 */ /* 0x020fca00000000ff */
[----:B------:R-:W-:-:S07]  /*2ad0*/  IMAD R19, R72, R123, RZ ;  /* 0x0000007b48137224 */ /* 0x000fce00078e02ff */
.L_x_55:
[----:B------:R-:W-:Y:S05]  /*2ae0*/  BSYNC B1 ;  /* 0x0000000000017941 */ /* 0x000fea0003800000 */
.L_x_54:
[----:B--2---:R-:W-:Y:S01]  /*2af0*/  @!P3 IMAD R73, R84, R122, R19 ;  /* 0x0000007a5449b224 */ /* 0x004fe200078e0213 */
[----:B------:R-:W-:Y:S04]  /*2b00*/  BSSY B1, `(.L_x_56) ;  /* 0x0000006000017945 */ /* 0x000fe80003800000 */
[----:B------:R2:W-:Y:S01]  /*2b10*/  @!P3 STG.E.U8 desc[UR38][R14.64+0x18], R73 ;  /* 0x000018490e00b986 */ /* 0x0005e2000c101126 */
[----:B------:R-:W-:Y:S05]  /*2b20*/  @P5 BRA `(.L_x_57) ;  /* 0x00000000000c5947 */ /* 0x000fea0003800000 */
[----:B------:R-:W5:Y:S02]  /*2b30*/  LDG.E.U8 R130, desc[UR38][R134.64+0x19] ;  /* 0x0000192686827981 */ /* 0x000f64000c1e1100 */
[----:B-----5:R-:W-:-:S05]  /*2b40*/  PRMT R72, R130, 0x8880, RZ ;  /* 0x0000888082487816 */ /* 0x020fca00000000ff */
[----:B------:R-:W-:-:S07]  /*2b50*/  IMAD R19, R72, R123, RZ ;  /* 0x0000007b48137224 */ /* 0x000fce00078e02ff */
.L_x_57:
[----:B------:R-:W-:Y:S05]  /*2b60*/  BSYNC B1 ;  /* 0x0000000000017941 */ /* 0x000fea0003800000 */
.L_x_56:
[----:B------:R-:W-:Y:S01]  /*2b70*/  @!P5 IMAD R85, R85, R122, R19 ;  /* 0x0000007a5555d224 */ /* 0x000fe200078e0213 */
[----:B------:R-:W-:Y:S04]  /*2b80*/  BSSY B1, `(.L_x_58) ;  /* 0x0000006000017945 */ /* 0x000fe80003800000 */
[----:B------:R0:W-:Y:S01]  /*2b90*/  @!P5 STG.E.U8 desc[UR38][R14.64+0x19], R85 ;  /* 0x000019550e00d986 */ /* 0x0001e2000c101126 */
[----:B------:R-:W-:Y:S05]  /*2ba0*/  @P2 BRA `(.L_x_59) ;  /* 0x00000000000c2947 */ /* 0x000fea0003800000 */
[----:B------:R-:W5:Y:S02]  /*2bb0*/  LDG.E.U8 R130, desc[UR38][R138.64+0x18] ;  /* 0x000018268a827981 */ /* 0x000f64000c1e1100 */
[----:B-----5:R-:W-:-:S05]  /*2bc0*/  PRMT R72, R130, 0x8880, RZ ;  /* 0x0000888082487816 */ /* 0x020fca00000000ff */
[----:B------:R-:W-:-:S07]  /*2bd0*/  IMAD R19, R72, R123, RZ ;  /* 0x0000007b48137224 */ /* 0x000fce00078e02ff */
.L_x_59:
[----:B------:R-:W-:Y:S05]  /*2be0*/  BSYNC B1 ;  /* 0x0000000000017941 */ /* 0x000fea0003800000 */
.L_x_58:
        /* <DEDUP_REMOVED lines=11> */
.L_x_61:
[----:B------:R-:W-:Y:S05]  /*2ca0*/  BSYNC B1 ;  /* 0x0000000000017941 */ /* 0x000fea0003800000 */
.L_x_60:
[----:B------:R-:W-:Y:S01]  /*2cb0*/  @!P4 IMAD R87, R87, R122, R19 ;  /* 0x0000007a5757c224 */ /* 0x000fe200078e0213 */
[----:B------:R-:W-:Y:S04]  /*2cc0*/  BSSY B1, `(.L_x_62) ;  /* 0x0000006000017945 */ /* 0x000fe80003800000 */
[----:B------:R0:W-:Y:S01]  /*2cd0*/  @!P4 STG.E.U8 desc[UR38][R6.64+0x19], R87 ;  /* 0x000019570600c986 */ /* 0x0001e2000c101126 */
[----:B------:R-:W-:Y:S05]  /*2ce0*/  @P3 BRA `(.L_x_63) ;  /* 0x00000000000c3947 */ /* 0x000fea0003800000 */
[----:B------:R-:W5:Y:S02]  /*2cf0*/  LDG.E.U8 R130, desc[UR38][R134.64+0x20] ;  /* 0x0000202686827981 */ /* 0x000f64000c1e1100 */
[----:B-----5:R-:W-:-:S05]  /*2d00*/  PRMT R72, R130, 0x8880, RZ ;  /* 0x0000888082487816 */ /* 0x020fca00000000ff */
[----:B------:R-:W-:-:S07]  /*2d10*/  IMAD R19, R72, R123, RZ ;  /* 0x0000007b48137224 */ /* 0x000fce00078e02ff */
.L_x_63:
[----:B------:R-:W-:Y:S05]  /*2d20*/  BSYNC B1 ;  /* 0x0000000000017941 */ /* 0x000fea0003800000 */
.L_x_62:
[----:B--2---:R-:W-:Y:S01]  /*2d30*/  @!P3 IMAD R73, R88, R122, R19 ;  /* 0x0000007a5849b224 */ /* 0x004fe200078e0213 */
[----:B------:R-:W-:Y:S04]  /*2d40*/  BSSY B1, `(.L_x_64) ;  /* 0x0000006000017945 */ /* 0x000fe80003800000 */
[----:B------:R2:W-:Y:S01]  /*2d50*/  @!P3 STG.E.U8 desc[UR38][R14.64+0x20], R73 ;  /* 0x000020490e00b986 */ /* 0x0005e2000c101126 */
[----:B------:R-:W-:Y:S05]  /*2d60*/  @P5 BRA `(.L_x_65) ;  /* 0x00000000000c5947 */ /* 0x000fea0003800000 */
[----:B------:R-:W5:Y:S02]  /*2d70*/  LDG.E.U8 R130, desc[UR38][R134.64+0x21] ;  /* 0x0000212686827981 */ /* 0x000f64000c1e1100 */
[----:B-----5:R-:W-:-:S05]  /*2d80*/  PRMT R72, R130, 0x8880, RZ ;  /* 0x0000888082487816 */ /* 0x020fca00000000ff */
[----:B------:R-:W-:-:S07]  /*2d90*/  IMAD R19, R72, R123, RZ ;  /* 0x0000007b48137224 */ /* 0x000fce00078e02ff */
.L_x_65:
[----:B------:R-:W-:Y:S05]  /*2da0*/  BSYNC B1 ;  /* 0x0000000000017941 */ /* 0x000fea0003800000 */
.L_x_64:
[----:B------:R-:W-:Y:S01]  /*2db0*/  @!P5 IMAD R89, R89, R122, R19 ;  /* 0x0000007a5959d224 */ /* 0x000fe200078e0213 */
[----:B------:R-:W-:Y:S04]  /*2dc0*/  BSSY B1, `(.L_x_66) ;  /* 0x0000006000017945 */ /* 0x000fe80003800000 */
[----:B------:R0:W-:Y:S01]  /*2dd0*/  @!P5 STG.E.U8 desc[UR38][R14.64+0x21], R89 ;  /* 0x000021590e00d986 */ /* 0x0001e2000c101126 */
[----:B------:R-:W-:Y:S05]  /*2de0*/  @P2 BRA `(.L_x_67) ;  /* 0x00000000000c2947 */ /* 0x000fea0003800000 */
[----:B------:R-:W5:Y:S02]  /*2df0*/  LDG.E.U8 R130, desc[UR38][R138.64+0x20] ;  /* 0x000020268a827981 */ /* 0x000f64000c1e1100 */
[----:B-----5:R-:W-:-:S05]  /*2e00*/  PRMT R72, R130, 0x8880, RZ ;  /* 0x0000888082487816 */ /* 0x020fca00000000ff */
[----:B------:R-:W-:-:S07]  /*2e10*/  IMAD R19, R72, R123, RZ ;  /* 0x0000007b48137224 */ /* 0x000fce00078e02ff */
.L_x_67:
[----:B------:R-:W-:Y:S05]  /*2e20*/  BSYNC B1 ;  /* 0x0000000000017941 */ /* 0x000fea0003800000 */
.L_x_66:
        /* <DEDUP_REMOVED lines=11> */
.L_x_69:
[----:B------:R-:W-:Y:S05]  /*2ee0*/  BSYNC B1 ;  /* 0x0000000000017941 */ /* 0x000fea0003800000 */
.L_x_68:
[----:B------:R-:W-:Y:S01]  /*2ef0*/  @!P4 IMAD R91, R91, R122, R19 ;  /* 0x0000007a5b5bc224 */ /* 0x000fe200078e0213 */
[----:B------:R-:W-:Y:S04]  /*2f00*/  BSSY B1, `(.L_x_70) ;  /* 0x0000006000017945 */ /* 0x000fe80003800000 */
[----:B------:R0:W-:Y:S01]  /*2f10*/  @!P4 STG.E.U8 desc[UR38][R6.64+0x21], R91 ;  /* 0x0000215b0600c986 */ /* 0x0001e2000c101126 */
[----:B------:R-:W-:Y:S05]  /*2f20*/  @P3 BRA `(.L_x_71) ;  /* 0x00000000000c3947 */ /* 0x000fea0003800000 */
[----:B------:R-:W5:Y:S02]  /*2f30*/  LDG.E.U8 R130, desc[UR38][R134.64+0x28] ;  /* 0x0000282686827981 */ /* 0x000f64000c1e1100 */
[----:B-----5:R-:W-:-:S05]  /*2f40*/  PRMT R72, R130, 0x8880, RZ ;  /* 0x0000888082487816 */ /* 0x020fca00000000ff */
[----:B------:R-:W-:-:S07]  /*2f50*/  IMAD R19, R72, R123, RZ ;  /* 0x0000007b48137224 */ /* 0x000fce00078e02ff */
.L_x_71:
[----:B------:R-:W-:Y:S05]  /*2f60*/  BSYNC B1 ;  /* 0x0000000000017941 */ /* 0x000fea0003800000 */
.L_x_70:
[----:B--2---:R-:W-:Y:S01]  /*2f70*/  @!P3 IMAD R73, R92, R122, R19 ;  /* 0x0000007a5c49b224 */ /* 0x004fe200078e0213 */
[----:B------:R-:W-:Y:S04]  /*2f80*/  BSSY B1, `(.L_x_72) ;  /* 0x0000006000017945 */ /* 0x000fe80003800000 */
[----:B------:R2:W-:Y:S01]  /*2f90*/  @!P3 STG.E.U8 desc[UR38][R14.64+0x28], R73 ;  /* 0x000028490e00b986 */ /* 0x0005e2000c101126 */
[----:B------:R-:W-:Y:S05]  /*2fa0*/  @P5 BRA `(.L_x_73) ;  /* 0x00000000000c5947 */ /* 0x000fea0003800000 */
[----:B------:R-:W5:Y:S02]  /*2fb0*/  LDG.E.U8 R130, desc[UR38][R134.64+0x29] ;  /* 0x0000292686827981 */ /* 0x000f64000c1e1100 */
[----:B-----5:R-:W-:-:S05]  /*2fc0*/  PRMT R72, R130, 0x8880, RZ ;  /* 0x0000888082487816 */ /* 0x020fca00000000ff */
[----:B------:R-:W-:-:S07]  /*2fd0*/  IMAD R19, R72, R123, RZ ;  /* 0x0000007b48137224 */ /* 0x000fce00078e02ff */
.L_x_73:
[----:B------:R-:W-:Y:S05]  /*2fe0*/  BSYNC B1 ;  /* 0x0000000000017941 */ /* 0x000fea0003800000 */
.L_x_72:
[----:B------:R-:W-:Y:S01]  /*2ff0*/  @!P5 IMAD R93, R93, R122, R19 ;  /* 0x0000007a5d5dd224 */ /* 0x000fe200078e0213 */
[----:B------:R-:W-:Y:S04]  /*3000*/  BSSY B1, `(.L_x_74) ;  /* 0x0000006000017945 */ /* 0x000fe80003800000 */
[----:B------:R0:W-:Y:S01]  /*3010*/  @!P5 STG.E.U8 desc[UR38][R14.64+0x29], R93 ;  /* 0x0000295d0e00d986 */ /* 0x0001e2000c101126 */
[----:B------:R-:W-:Y:S05]  /*3020*/  @P2 BRA `(.L_x_75) ;  /* 0x00000000000c2947 */ /* 0x000fea0003800000 */
[----:B------:R-:W5:Y:S02]  /*3030*/  LDG.E.U8 R130, desc[UR38][R138.64+0x28] ;  /* 0x000028268a827981 */ /* 0x000f64000c1e1100 */
[----:B-----5:R-:W-:-:S05]  /*3040*/  PRMT R72, R130, 0x8880, RZ ;  /* 0x0000888082487816 */ /* 0x020fca00000000ff */
[----:B------:R-:W-:-:S07]  /*3050*/  IMAD R19, R72, R123, RZ ;  /* 0x0000007b48137224 */ /* 0x000fce00078e02ff */
.L_x_75:
[----:B------:R-:W-:Y:S05]  /*3060*/  BSYNC B1 ;  /* 0x0000000000017941 */ /* 0x000fea0003800000 */
.L_x_74:
        /* <DEDUP_REMOVED lines=11> */
.L_x_77:
[----:B------:R-:W-:Y:S05]  /*3120*/  BSYNC B1 ;  /* 0x0000000000017941 */ /* 0x000fea0003800000 */
.L_x_76:
[----:B------:R-:W-:Y:S01]  /*3130*/  @!P4 IMAD R95, R95, R122, R19 ;  /* 0x0000007a5f5fc224 */ /* 0x000fe200078e0213 */
[----:B------:R-:W-:Y:S04]  /*3140*/  BSSY B1, `(.L_x_78) ;  /* 0x0000006000017945 */ /* 0x000fe80003800000 */
[----:B------:R0:W-:Y:S01]  /*3150*/  @!P4 STG.E.U8 desc[UR38][R6.64+0x29], R95 ;  /* 0x0000295f0600c986 */ /* 0x0001e2000c101126 */
[----:B------:R-:W-:Y:S05]  /*3160*/  @P3 BRA `(.L_x_79) ;  /* 0x00000000000c3947 */ /* 0x000fea0003800000 */
[----:B------:R-:W5:Y:S02]  /*3170*/  LDG.E.U8 R130, desc[UR38][R134.64+0x30] ;  /* 0x0000302686827981 */ /* 0x000f64000c1e1100 */
[----:B-----5:R-:W-:-:S05]  /*3180*/  PRMT R72, R130, 0x8880, RZ ;  /* 0x0000888082487816 */ /* 0x020fca00000000ff */
[----:B------:R-:W-:-:S07]  /*3190*/  IMAD R19, R72, R123, RZ ;  /* 0x0000007b48137224 */ /* 0x000fce00078e02ff */
.L_x_79:
[----:B------:R-:W-:Y:S05]  /*31a0*/  BSYNC B1 ;  /* 0x0000000000017941 */ /* 0x000fea0003800000 */
.L_x_78:
[----:B--2---:R-:W-:Y:S01]  /*31b0*/  @!P3 IMAD R73, R96, R122, R19 ;  /* 0x0000007a6049b224 */ /* 0x004fe200078e0213 */
[----:B------:R-:W-:Y:S04]  /*31c0*/  BSSY B1, `(.L_x_80) ;  /* 0x0000006000017945 */ /* 0x000fe80003800000 */
[----:B------:R2:W-:Y:S01]  /*31d0*/  @!P3 STG.E.U8 desc[UR38][R14.64+0x30], R73 ;  /* 0x000030490e00b986 */ /* 0x0005e2000c101126 */
[----:B------:R-:W-:Y:S05]  /*31e0*/  @P5 BRA `(.L_x_81) ;  /* 0x00000000000c5947 */ /* 0x000fea0003800000 */
[----:B------:R-:W5:Y:S02]  /*31f0*/  LDG.E.U8 R130, desc[UR38][R134.64+0x31] ;  /* 0x0000312686827981 */ /* 0x000f64000c1e1100 */
[----:B-----5:R-:W-:-:S05]  /*3200*/  PRMT R72, R130, 0x8880, RZ ;  /* 0x0000888082487816 */ /* 0x020fca00000000ff */
[----:B------:R-:W-:-:S07]  /*3210*/  IMAD R19, R72, R123, RZ ;  /* 0x0000007b48137224 */ /* 0x000fce00078e02ff */
.L_x_81:
[----:B------:R-:W-:Y:S05]  /*3220*/  BSYNC B1 ;  /* 0x0000000000017941 */ /* 0x000fea0003800000 */
.L_x_80:
[----:B------:R-:W-:Y:S01]  /*3230*/  @!P5 IMAD R97, R97, R122, R19 ;  /* 0x0000007a6161d224 */ /* 0x000fe200078e0213 */
[----:B------:R-:W-:Y:S04]  /*3240*/  BSSY B1, `(.L_x_82) ;  /* 0x0000006000017945 */ /* 0x000fe80003800000 */
[----:B------:R0:W-:Y:S01]  /*3250*/  @!P5 STG.E.U8 desc[UR38][R14.64+0x31], R97 ;  /* 0x000031610e00d986 */ /* 0x0001e2000c101126 */
[----:B------:R-:W-:Y:S05]  /*3260*/  @P2 BRA `(.L_x_83) ;  /* 0x00000000000c2947 */ /* 0x000fea0003800000 */
[----:B------:R-:W5:Y:S02]  /*3270*/  LDG.E.U8 R130, desc[UR38][R138.64+0x30] ;  /* 0x000030268a827981 */ /* 0x000f64000c1e1100 */
[----:B-----5:R-:W-:-:S05]  /*3280*/  PRMT R72, R130, 0x8880, RZ ;  /* 0x0000888082487816 */ /* 0x020fca00000000ff */
[----:B------:R-:W-:-:S07]  /*3290*/  IMAD R19, R72, R123, RZ ;  /* 0x0000007b48137224 */ /* 0x000fce00078e02ff */
.L_x_83:
[----:B------:R-:W-:Y:S05]  /*32a0*/  BSYNC B1 ;  /* 0x0000000000017941 */ /* 0x000fea0003800000 */
.L_x_82:
        /* <DEDUP_REMOVED lines=11> */
.L_x_85:
[----:B------:R-:W-:Y:S05]  /*3360*/  BSYNC B1 ;  /* 0x0000000000017941 */ /* 0x000fea0003800000 */
.L_x_84:
[----:B------:R-:W-:Y:S01]  /*3370*/  @!P4 IMAD R99, R99, R122, R19 ;  /* 0x0000007a6363c224 */ /* 0x000fe200078e0213 */
[----:B------:R-:W-:Y:S04]  /*3380*/  BSSY B1, `(.L_x_86) ;  /* 0x0000006000017945 */ /* 0x000fe80003800000 */
[----:B------:R0:W-:Y:S01]  /*3390*/  @!P4 STG.E.U8 desc[UR38][R6.64+0x31], R99 ;  /* 0x000031630600c986 */ /* 0x0001e2000c101126 */
[----:B------:R-:W-:Y:S05]  /*33a0*/  @P3 BRA `(.L_x_87) ;  /* 0x00000000000c3947 */ /* 0x000fea0003800000 */
[----:B------:R-:W5:Y:S02]  /*33b0*/  LDG.E.U8 R130, desc[UR38][R134.64+0x38] ;  /* 0x0000382686827981 */ /* 0x000f64000c1e1100 */
[----:B-----5:R-:W-:-:S05]  /*33c0*/  PRMT R72, R130, 0x8880, RZ ;  /* 0x0000888082487816 */ /* 0x020fca00000000ff */
[----:B------:R-:W-:-:S07]  /*33d0*/  IMAD R19, R72, R123, RZ ;  /* 0x0000007b48137224 */ /* 0x000fce00078e02ff */
.L_x_87:
[----:B------:R-:W-:Y:S05]  /*33e0*/  BSYNC B1 ;  /* 0x0000000000017941 */ /* 0x000fea0003800000 */
.L_x_86:
[----:B--2---:R-:W-:Y:S01]  /*33f0*/  @!P3 IMAD R73, R100, R122, R19 ;  /* 0x0000007a6449b224 */ /* 0x004fe200078e0213 */
[----:B------:R-:W-:Y:S04]  /*3400*/  BSSY B1, `(.L_x_88) ;  /* 0x0000006000017945 */ /* 0x000fe80003800000 */
[----:B------:R2:W-:Y:S01]  /*3410*/  @!P3 STG.E.U8 desc[UR38][R14.64+0x38], R73 ;  /* 0x000038490e00b986 */ /* 0x0005e2000c101126 */
[----:B------:R-:W-:Y:S05]  /*3420*/  @P5 BRA `(.L_x_89) ;  /* 0x00000000000c5947 */ /* 0x000fea0003800000 */
[----:B------:R-:W5:Y:S02]  /*3430*/  LDG.E.U8 R130, desc[UR38][R134.64+0x39] ;  /* 0x0000392686827981 */ /* 0x000f64000c1e1100 */
[----:B-----5:R-:W-:-:S05]  /*3440*/  PRMT R72, R130, 0x8880, RZ ;  /* 0x0000888082487816 */ /* 0x020fca00000000ff */
[----:B------:R-:W-:-:S07]  /*3450*/  IMAD R19, R72, R123, RZ ;  /* 0x0000007b48137224 */ /* 0x000fce00078e02ff */
.L_x_89:
[----:B------:R-:W-:Y:S05]  /*3460*/  BSYNC B1 ;  /* 0x0000000000017941 */ /* 0x000fea0003800000 */
.L_x_88:
[----:B------:R-:W-:Y:S01]  /*3470*/  @!P5 IMAD R101, R101, R122, R19 ;  /* 0x0000007a6565d224 */ /* 0x000fe200078e0213 */
[----:B------:R-:W-:Y:S04]  /*3480*/  BSSY B1, `(.L_x_90) ;  /* 0x0000006000017945 */ /* 0x000fe80003800000 */
[----:B------:R0:W-:Y:S01]  /*3490*/  @!P5 STG.E.U8 desc[UR38][R14.64+0x39], R101 ;  /* 0x000039650e00d986 */ /* 0x0001e2000c101126 */
[----:B------:R-:W-:Y:S05]  /*34a0*/  @P2 BRA `(.L_x_91) ;  /* 0x00000000000c2947 */ /* 0x000fea0003800000 */
[----:B------:R-:W5:Y:S02]  /*34b0*/  LDG.E.U8 R130, desc[UR38][R138.64+0x38] ;  /* 0x000038268a827981 */ /* 0x000f64000c1e1100 */
[----:B-----5:R-:W-:-:S05]  /*34c0*/  PRMT R72, R130, 0x8880, RZ ;  /* 0x0000888082487816 */ /* 0x020fca00000000ff */
[----:B------:R-:W-:-:S07]  /*34d0*/  IMAD R19, R72, R123, RZ ;  /* 0x0000007b48137224 */ /* 0x000fce00078e02ff */
.L_x_91:
[----:B------:R-:W-:Y:S05]  /*34e0*/  BSYNC B1 ;  /* 0x0000000000017941 */ /* 0x000fea0003800000 */
.L_x_90:
        /* <DEDUP_REMOVED lines=11> */
.L_x_93:
[----:B------:R-:W-:Y:S05]  /*35a0*/  BSYNC B1 ;  /* 0x0000000000017941 */ /* 0x000fea0003800000 */
.L_x_92:
[----:B------:R-:W-:Y:S01]  /*35b0*/  @!P4 IMAD R103, R103, R122, R19 ;  /* 0x0000007a6767c224 */ /* 0x000fe200078e0213 */
[----:B------:R-:W-:Y:S04]  /*35c0*/  BSSY B1, `(.L_x_94) ;  /* 0x0000006000017945 */ /* 0x000fe80003800000 */
[----:B------:R0:W-:Y:S01]  /*35d0*/  @!P4 STG.E.U8 desc[UR38][R6.64+0x39], R103 ;  /* 0x000039670600c986 */ /* 0x0001e2000c101126 */
[----:B------:R-:W-:Y:S05]  /*35e0*/  @P3 BRA `(.L_x_95) ;  /* 0x00000000000c3947 */ /* 0x000fea0003800000 */
[----:B------:R-:W5:Y:S02]  /*35f0*/  LDG.E.U8 R130, desc[UR38][R134.64+0x40] ;  /* 0x0000402686827981 */ /* 0x000f64000c1e1100 */
[----:B-----5:R-:W-:-:S05]  /*3600*/  PRMT R72, R130, 0x8880, RZ ;  /* 0x0000888082487816 */ /* 0x020fca00000000ff */
[----:B------:R-:W-:-:S07]  /*3610*/  IMAD R19, R72, R123, RZ ;  /* 0x0000007b48137224 */ /* 0x000fce00078e02ff */
.L_x_95:
[----:B------:R-:W-:Y:S05]  /*3620*/  BSYNC B1 ;  /* 0x0000000000017941 */ /* 0x000fea0003800000 */
.L_x_94:
[----:B--2---:R-:W-:Y:S01]  /*3630*/  @!P3 IMAD R73, R104, R122, R19 ;  /* 0x0000007a6849b224 */ /* 0x004fe200078e0213 */
[----:B------:R-:W-:Y:S04]  /*3640*/  BSSY B1, `(.L_x_96) ;  /* 0x0000006000017945 */ /* 0x000fe80003800000 */
[----:B------:R2:W-:Y:S01]  /*3650*/  @!P3 STG.E.U8 desc[UR38][R14.64+0x40], R73 ;  /* 0x000040490e00b986 */ /* 0x0005e2000c101126 */
[----:B------:R-:W-:Y:S05]  /*3660*/  @P5 BRA `(.L_x_97) ;  /* 0x00000000000c5947 */ /* 0x000fea0003800000 */
[----:B------:R-:W5:Y:S02]  /*3670*/  LDG.E.U8 R130, desc[UR38][R134.64+0x41] ;  /* 0x0000412686827981 */ /* 0x000f64000c1e1100 */
[----:B-----5:R-:W-:-:S05]  /*3680*/  PRMT R72, R130, 0x8880, RZ ;  /* 0x0000888082487816 */ /* 0x020fca00000000ff */
[----:B------:R-:W-:-:S07]  /*3690*/  IMAD R19, R72, R123, RZ ;  /* 0x0000007b48137224 */ /* 0x000fce00078e02ff */
.L_x_97:
[----:B------:R-:W-:Y:S05]  /*36a0*/  BSYNC B1 ;  /* 0x0000000000017941 */ /* 0x000fea0003800000 */
.L_x_96:
[----:B------:R-:W-:Y:S01]  /*36b0*/  @!P5 IMAD R105, R105, R122, R19 ;  /* 0x0000007a6969d224 */ /* 0x000fe200078e0213 */
[----:B------:R-:W-:Y:S04]  /*36c0*/  BSSY B1, `(.L_x_98) ;  /* 0x0000006000017945 */ /* 0x000fe80003800000 */
[----:B------:R0:W-:Y:S01]  /*36d0*/  @!P5 STG.E.U8 desc[UR38][R14.64+0x41], R105 ;  /* 0x000041690e00d986 */ /* 0x0001e2000c101126 */
[----:B------:R-:W-:Y:S05]  /*36e0*/  @P2 BRA `(.L_x_99) ;  /* 0x00000000000c2947 */ /* 0x000fea0003800000 */
[----:B------:R-:W5:Y:S02]  /*36f0*/  LDG.E.U8 R130, desc[UR38][R138.64+0x40] ;  /* 0x000040268a827981 */ /* 0x000f64000c1e1100 */
[----:B-----5:R-:W-:-:S05]  /*3700*/  PRMT R72, R130, 0x8880, RZ ;  /* 0x0000888082487816 */ /* 0x020fca00000000ff */
[----:B------:R-:W-:-:S07]  /*3710*/  IMAD R19, R72, R123, RZ ;  /* 0x0000007b48137224 */ /* 0x000fce00078e02ff */
.L_x_99:
[----:B------:R-:W-:Y:S05]  /*3720*/  BSYNC B1 ;  /* 0x0000000000017941 */ /* 0x000fea0003800000 */
.L_x_98:
        /* <DEDUP_REMOVED lines=11> */
.L_x_101:
[----:B------:R-:W-:Y:S05]  /*37e0*/  BSYNC B1 ;  /* 0x0000000000017941 */ /* 0x000fea0003800000 */
.L_x_100:
[----:B------:R-:W-:Y:S01]  /*37f0*/  @!P4 IMAD R107, R107, R122, R19 ;  /* 0x0000007a6b6bc224 */ /* 0x000fe200078e0213 */
[----:B------:R-:W-:Y:S04]  /*3800*/  BSSY B1, `(.L_x_102) ;  /* 0x0000006000017945 */ /* 0x000fe80003800000 */
[----:B------:R0:W-:Y:S01]  /*3810*/  @!P4 STG.E.U8 desc[UR38][R6.64+0x41], R107 ;  /* 0x0000416b0600c986 */ /* 0x0001e2000c101126 */
[----:B------:R-:W-:Y:S05]  /*3820*/  @P3 BRA `(.L_x_103) ;  /* 0x00000000000c3947 */ /* 0x000fea0003800000 */
[----:B------:R-:W5:Y:S02]  /*3830*/  LDG.E.U8 R130, desc[UR38][R134.64+0x48] ;  /* 0x0000482686827981 */ /* 0x000f64000c1e1100 */
[----:B-----5:R-:W-:-:S05]  /*3840*/  PRMT R72, R130, 0x8880, RZ ;  /* 0x0000888082487816 */ /* 0x020fca00000000ff */
[----:B------:R-:W-:-:S07]  /*3850*/  IMAD R19, R72, R123, RZ ;  /* 0x0000007b48137224 */ /* 0x000fce00078e02ff */
.L_x_103:
[----:B------:R-:W-:Y:S05]  /*3860*/  BSYNC B1 ;  /* 0x0000000000017941 */ /* 0x000fea0003800000 */
.L_x_102:
[----:B--2---:R-:W-:Y:S01]  /*3870*/  @!P3 IMAD R73, R108, R122, R19 ;  /* 0x0000007a6c49b224 */ /* 0x004fe200078e0213 */
[----:B------:R-:W-:Y:S04]  /*3880*/  BSSY B1, `(.L_x_104) ;  /* 0x0000006000017945 */ /* 0x000fe80003800000 */
[----:B------:R2:W-:Y:S01]  /*3890*/  @!P3 STG.E.U8 desc[UR38][R14.64+0x48], R73 ;  /* 0x000048490e00b986 */ /* 0x0005e2000c101126 */
[----:B------:R-:W-:Y:S05]  /*38a0*/  @P5 BRA `(.L_x_105) ;  /* 0x00000000000c5947 */ /* 0x000fea0003800000 */
[----:B------:R-:W5:Y:S02]  /*38b0*/  LDG.E.U8 R130, desc[UR38][R134.64+0x49] ;  /* 0x0000492686827981 */ /* 0x000f64000c1e1100 */
[----:B-----5:R-:W-:-:S05]  /*38c0*/  PRMT R72, R130, 0x8880, RZ ;  /* 0x0000888082487816 */ /* 0x020fca00000000ff */
[----:B------:R-:W-:-:S07]  /*38d0*/  IMAD R19, R72, R123, RZ ;  /* 0x0000007b48137224 */ /* 0x000fce00078e02ff */
.L_x_105:
[----:B------:R-:W-:Y:S05]  /*38e0*/  BSYNC B1 ;  /* 0x0000000000017941 */ /* 0x000fea0003800000 */
.L_x_104:
[----:B------:R-:W-:Y:S01]  /*38f0*/  @!P5 IMAD R109, R109, R122, R19 ;  /* 0x0000007a6d6dd224 */ /* 0x000fe200078e0213 */
[----:B------:R-:W-:Y:S04]  /*3900*/  BSSY B1, `(.L_x_106) ;  /* 0x0000006000017945 */ /* 0x000fe80003800000 */
[----:B------:R0:W-:Y:S01]  /*3910*/  @!P5 STG.E.U8 desc[UR38][R14.64+0x49], R109 ;  /* 0x0000496d0e00d986 */ /* 0x0001e2000c101126 */
[----:B------:R-:W-:Y:S05]  /*3920*/  @P2 BRA `(.L_x_107) ;  /* 0x00000000000c2947 */ /* 0x000fea0003800000 */
[----:B------:R-:W5:Y:S02]  /*3930*/  LDG.E.U8 R130, desc[UR38][R138.64+0x48] ;  /* 0x000048268a827981 */ /* 0x000f64000c1e1100 */
[----:B-----5:R-:W-:-:S05]  /*3940*/  PRMT R72, R130, 0x8880, RZ ;  /* 0x0000888082487816 */ /* 0x020fca00000000ff */
[----:B------:R-:W-:-:S07]  /*3950*/  IMAD R19, R72, R123, RZ ;  /* 0x0000007b48137224 */ /* 0x000fce00078e02ff */
.L_x_107:
[----:B------:R-:W-:Y:S05]  /*3960*/  BSYNC B1 ;  /* 0x0000000000017941 */ /* 0x000fea0003800000 */
.L_x_106:
        /* <DEDUP_REMOVED lines=11> */
.L_x_109:
[----:B------:R-:W-:Y:S05]  /*3a20*/  BSYNC B1 ;  /* 0x0000000000017941 */ /* 0x000fea0003800000 */
.L_x_108:
[----:B------:R-:W-:Y:S01]  /*3a30*/  @!P4 IMAD R111, R111, R122, R19 ;  /* 0x0000007a6f6fc224 */ /* 0x000fe200078e0213 */
[----:B------:R-:W-:Y:S04]  /*3a40*/  BSSY B1, `(.L_x_110) ;  /* 0x0000006000017945 */ /* 0x000fe80003800000 */
[----:B------:R0:W-:Y:S01]  /*3a50*/  @!P4 STG.E.U8 desc[UR38][R6.64+0x49], R111 ;  /* 0x0000496f0600c986 */ /* 0x0001e2000c101126 */
[----:B------:R-:W-:Y:S05]  /*3a60*/  @P3 BRA `(.L_x_111) ;  /* 0x00000000000c3947 */ /* 0x000fea0003800000 */
[----:B------:R-:W5:Y:S02]  /*3a70*/  LDG.E.U8 R130, desc[UR38][R134.64+0x50] ;  /* 0x0000502686827981 */ /* 0x000f64000c1e1100 */
[----:B-----5:R-:W-:-:S05]  /*3a80*/  PRMT R72, R130, 0x8880, RZ ;  /* 0x0000888082487816 */ /* 0x020fca00000000ff */
[----:B------:R-:W-:-:S07]  /*3a90*/  IMAD R19, R72, R123, RZ ;  /* 0x0000007b48137224 */ /* 0x000fce00078e02ff */
.L_x_111:
[----:B------:R-:W-:Y:S05]  /*3aa0*/  BSYNC B1 ;  /* 0x0000000000017941 */ /* 0x000fea0003800000 */
.L_x_110:
[----:B--2---:R-:W-:Y:S01]  /*3ab0*/  @!P3 IMAD R73, R112, R122, R19 ;  /* 0x0000007a7049b224 */ /* 0x004fe200078e0213 */
[----:B------:R-:W-:Y:S04]  /*3ac0*/  BSSY B1, `(.L_x_112) ;  /* 0x0000006000017945 */ /* 0x000fe80003800000 */
[----:B------:R2:W-:Y:S01]  /*3ad0*/  @!P3 STG.E.U8 desc[UR38][R14.64+0x50], R73 ;  /* 0x000050490e00b986 */ /* 0x0005e2000c101126 */
[----:B------:R-:W-:Y:S05]  /*3ae0*/  @P5 BRA `(.L_x_113) ;  /* 0x00000000000c5947 */ /* 0x000fea0003800000 */
[----:B------:R-:W5:Y:S02]  /*3af0*/  LDG.E.U8 R130, desc[UR38][R134.64+0x51] ;  /* 0x0000512686827981 */ /* 0x000f64000c1e1100 */
[----:B-----5:R-:W-:-:S05]  /*3b00*/  PRMT R72, R130, 0x8880, RZ ;  /* 0x0000888082487816 */ /* 0x020fca00000000ff */
[----:B------:R-:W-:-:S07]  /*3b10*/  IMAD R19, R72, R123, RZ ;  /* 0x0000007b48137224 */ /* 0x000fce00078e02ff */
.L_x_113:
[----:B------:R-:W-:Y:S05]  /*3b20*/  BSYNC B1 ;  /* 0x0000000000017941 */ /* 0x000fea0003800000 */
.L_x_112:
[----:B------:R-:W-:Y:S01]  /*3b30*/  @!P5 IMAD R113, R113, R122, R19 ;  /* 0x0000007a7171d224 */ /* 0x000fe200078e0213 */
[----:B------:R-:W-:Y:S04]  /*3b40*/  BSSY B1, `(.L_x_114) ;  /* 0x0000006000017945 */ /* 0x000fe80003800000 */
[----:B------:R0:W-:Y:S01]  /*3b50*/  @!P5 STG.E.U8 desc[UR38][R14.64+0x51], R113 ;  /* 0x000051710e00d986 */ /* 0x0001e2000c101126 */
[----:B------:R-:W-:Y:S05]  /*3b60*/  @P2 BRA `(.L_x_115) ;  /* 0x00000000000c2947 */ /* 0x000fea0003800000 */
[----:B------:R-:W5:Y:S02]  /*3b70*/  LDG.E.U8 R130, desc[UR38][R138.64+0x50] ;  /* 0x000050268a827981 */ /* 0x000f64000c1e1100 */
[----:B-----5:R-:W-:-:S05]  /*3b80*/  PRMT R72, R130, 0x8880, RZ ;  /* 0x0000888082487816 */ /* 0x020fca00000000ff */
[----:B------:R-:W-:-:S07]  /*3b90*/  IMAD R19, R72, R123, RZ ;  /* 0x0000007b48137224 */ /* 0x000fce00078e02ff */
.L_x_115:
[----:B------:R-:W-:Y:S05]  /*3ba0*/  BSYNC B1 ;  /* 0x0000000000017941 */ /* 0x000fea0003800000 */
.L_x_114:
[C---:B------:R-:W-:Y:S01]  /*3bb0*/  ISETP.LT.OR P4, PT, R3.reuse, 0x52, !P1 ;  /* 0x000000520300780c */ /* 0x040fe20004f81670 */
[----:B--2---:R-:W-:Y:S01]  /*3bc0*/  @!P2 IMAD R73, R114, R122, R19 ;  /* 0x0000007a7249a224 */ /* 0x004fe200078e0213 */
[----:B------:R-:W-:Y:S01]  /*3bd0*/  BSSY B1, `(.L_x_116) ;  /* 0x000000b000017945 */ /* 0x000fe20003800000 */
[C---:B------:R-:W-:Y:S02]  /*3be0*/  ISETP.LT.OR P3, PT, R3.reuse, 0x59, !P0 ;  /* 0x000000590300780c */ /* 0x040fe40004761670 */
[----:B---3--:R-:W-:Y:S01]  /*3bf0*/  IADD3 R75, P5, R10, 0x80, RZ ;  /* 0x000000800a4b7810 */ /* 0x008fe20007fbe0ff */
[----:B------:R2:W-:Y:S01]  /*3c00*/  @!P2 STG.E.U8 desc[UR38][R6.64+0x50], R73 ;  /* 0x000050490600a986 */ /* 0x0005e2000c101126 */
[C---:B------:R-:W-:Y:S02]  /*3c10*/  ISETP.LT.OR P2, PT, R3.reuse, 0x59, !P1 ;  /* 0x000000590300780c */ /* 0x040fe40004f41670 */
[C---:B------:R-:W-:Y:S02]  /*3c20*/  ISETP.LT.OR P0, PT, R3.reuse, 0x5a, !P0 ;  /* 0x0000005a0300780c */ /* 0x040fe40004701670 */
[----:B------:R-:W-:-:S02]  /*3c30*/  ISETP.LT.OR P1, PT, R3, 0x5a, !P1 ;  /* 0x0000005a0300780c */ /* 0x000fc40004f21670 */
[----:B------:R-:W-:Y:S11]  /*3c40*/  @P4 BRA `(.L_x_117) ;  /* 0x00000000000c4947 */ /* 0x000ff60003800000 */
[----:B------:R-:W3:Y:S02]  /*3c50*/  LDG.E.U8 R130, desc[UR38][R138.64+0x51] ;  /* 0x000051268a827981 */ /* 0x000ee4000c1e1100 */
[----:B---3--:R-:W-:-:S05]  /*3c60*/  PRMT R72, R130, 0x8880, RZ ;  /* 0x0000888082487816 */ /* 0x008fca00000000ff */
[----:B------:R-:W-:-:S07]  /*3c70*/  IMAD R19, R72, R123, RZ ;  /* 0x0000007b48137224 */ /* 0x000fce00078e02ff */
.L_x_117:
[----:B------:R-:W-:Y:S05]  /*3c80*/  BSYNC B1 ;  /* 0x0000000000017941 */ /* 0x000fea0003800000 */
.L_x_116:
[----:B------:R-:W-:Y:S01]  /*3c90*/  @!P4 IMAD R115, R115, R122, R19 ;  /* 0x0000007a7373c224 */ /* 0x000fe200078e0213 */
[----:B------:R-:W-:Y:S04]  /*3ca0*/  BSSY B1, `(.L_x_118) ;  /* 0x0000006000017945 */ /* 0x000fe80003800000 */
[----:B------:R3:W-:Y:S01]  /*3cb0*/  @!P4 STG.E.U8 desc[UR38][R6.64+0x51], R115 ;  /* 0x000051730600c986 */ /* 0x0007e2000c101126 */
[----:B------:R-:W-:Y:S05]  /*3cc0*/  @P3 BRA `(.L_x_119) ;  /* 0x00000000000c3947 */ /* 0x000fea0003800000 */
[----:B------:R-:W5:Y:S02]  /*3cd0*/  LDG.E.U8 R130, desc[UR38][R134.64+0x58] ;  /* 0x0000582686827981 */ /* 0x000f64000c1e1100 */
[----:B-----5:R-:W-:-:S05]  /*3ce0*/  PRMT R72, R130, 0x8880, RZ ;  /* 0x0000888082487816 */ /* 0x020fca00000000ff */
[----:B------:R-:W-:-:S07]  /*3cf0*/  IMAD R19, R72, R123, RZ ;  /* 0x0000007b48137224 */ /* 0x000fce00078e02ff */
.L_x_119:
[----:B------:R-:W-:Y:S05]  /*3d00*/  BSYNC B1 ;  /* 0x0000000000017941 */ /* 0x000fea0003800000 */
.L_x_118:
[----:B--2---:R-:W-:Y:S01]  /*3d10*/  @!P3 IMAD R73, R116, R122, R19 ;  /* 0x0000007a7449b224 */ /* 0x004fe200078e0213 */
[----:B------:R-:W-:Y:S01]  /*3d20*/  BSSY B1, `(.L_x_120) ;  /* 0x0000007000017945 */ /* 0x000fe20003800000 */
[----:B------:R-:W-:-:S03]  /*3d30*/  IMAD.X R11, RZ, RZ, R11, P5 ;  /* 0x000000ffff0b7224 */ /* 0x000fc600028e060b */
[----:B------:R2:W-:Y:S01]  /*3d40*/  @!P3 STG.E.U8 desc[UR38][R14.64+0x58], R73 ;  /* 0x000058490e00b986 */ /* 0x0005e2000c101126 */
[----:B------:R-:W-:Y:S05]  /*3d50*/  @P0 BRA `(.L_x_121) ;  /* 0x00000000000c0947 */ /* 0x000fea0003800000 */
[----:B------:R-:W5:Y:S02]  /*3d60*/  LDG.E.U8 R130, desc[UR38][R134.64+0x59] ;  /* 0x0000592686827981 */ /* 0x000f64000c1e1100 */
[----:B-----5:R-:W-:-:S05]  /*3d70*/  PRMT R10, R130, 0x8880, RZ ;  /* 0x00008880820a7816 */ /* 0x020fca00000000ff */
[----:B------:R-:W-:-:S07]  /*3d80*/  IMAD R19, R10, R123, RZ ;  /* 0x0000007b0a137224 */ /* 0x000fce00078e02ff */
.L_x_121:
[----:B------:R-:W-:Y:S05]  /*3d90*/  BSYNC B1 ;  /* 0x0000000000017941 */ /* 0x000fea0003800000 */
.L_x_120:
[----:B------:R-:W-:Y:S01]  /*3da0*/  @!P0 IMAD R117, R117, R122, R19 ;  /* 0x0000007a75758224 */ /* 0x000fe200078e0213 */
[----:B------:R-:W-:Y:S01]  /*3db0*/  BSSY B1, `(.L_x_122) ;  /* 0x0000007000017945 */ /* 0x000fe20003800000 */
[----:B------:R-:W-:-:S03]  /*3dc0*/  IMAD R72, R11, R132, RZ ;  /* 0x000000840b487224 */ /* 0x000fc600078e02ff */
[----:B------:R0:W-:Y:S01]  /*3dd0*/  @!P0 STG.E.U8 desc[UR38][R14.64+0x59], R117 ;  /* 0x000059750e008986 */ /* 0x0001e2000c101126 */
[----:B------:R-:W-:Y:S05]  /*3de0*/  @P2 BRA `(.L_x_123) ;  /* 0x00000000000c2947 */ /* 0x000fea0003800000 */
[----:B------:R-:W5:Y:S02]  /*3df0*/  LDG.E.U8 R130, desc[UR38][R138.64+0x58] ;  /* 0x000058268a827981 */ /* 0x000f64000c1e1100 */
[----:B-----5:R-:W-:-:S05]  /*3e00*/  PRMT R10, R130, 0x8880, RZ ;  /* 0x00008880820a7816 */ /* 0x020fca00000000ff */
[----:B------:R-:W-:-:S07]  /*3e10*/  IMAD R19, R10, R123, RZ ;  /* 0x0000007b0a137224 */ /* 0x000fce00078e02ff */
.L_x_123:
[----:B------:R-:W-:Y:S05]  /*3e20*/  BSYNC B1 ;  /* 0x0000000000017941 */ /* 0x000fea0003800000 */
.L_x_122:
[----:B------:R-:W-:Y:S01]  /*3e30*/  @!P2 IMAD R11, R118, R122, R19 ;  /* 0x0000007a760ba224 */ /* 0x000fe200078e0213 */
[----:B------:R-:W-:Y:S01]  /*3e40*/  BSSY B1, `(.L_x_124) ;  /* 0x0000009000017945 */ /* 0x000fe20003800000 */
[C---:B012-4-:R-:W-:Y:S02]  /*3e50*/  IMAD R15, R75.reuse, R133, R72 ;  /* 0x000000854b0f7224 */ /* 0x057fe400078e0248 */
[CC--:B------:R-:W-:Y:S01]  /*3e60*/  IMAD.WIDE.U32 R136, R75.reuse, R132.reuse, R136 ;  /* 0x000000844b887225 */ /* 0x0c0fe200078e0088 */
[----:B------:R0:W-:Y:S03]  /*3e70*/  @!P2 STG.E.U8 desc[UR38][R6.64+0x58], R11 ;  /* 0x0000580b0600a986 */ /* 0x0001e6000c101126 */
[----:B------:R-:W-:Y:S01]  /*3e80*/  IMAD.WIDE.U32 R132, R75, R132, R120 ;  /* 0x000000844b847225 */ /* 0x000fe200078e0078 */
[----:B------:R-:W-:Y:S06]  /*3e90*/  @P1 BRA `(.L_x_125) ;  /* 0x00000000000c1947 */ /* 0x000fec0003800000 */
[----:B------:R-:W2:Y:S02]  /*3ea0*/  LDG.E.U8 R130, desc[UR38][R138.64+0x59] ;  /* 0x000059268a827981 */ /* 0x000ea4000c1e1100 */
[----:B--2---:R-:W-:-:S05]  /*3eb0*/  PRMT R10, R130, 0x8880, RZ ;  /* 0x00008880820a7816 */ /* 0x004fca00000000ff */
[----:B------:R-:W-:-:S07]  /*3ec0*/  IMAD R19, R10, R123, RZ ;  /* 0x0000007b0a137224 */ /* 0x000fce00078e02ff */
.L_x_125:
[----:B------:R-:W-:Y:S05]  /*3ed0*/  BSYNC B1 ;  /* 0x0000000000017941 */ /* 0x000fea0003800000 */
.L_x_124:
[----:B------:R-:W-:Y:S01]  /*3ee0*/  @!P1 IMAD R119, R119, R122, R19 ;  /* 0x0000007a77779224 */ /* 0x000fe200078e0213 */
[----:B------:R-:W-:Y:S01]  /*3ef0*/  ISETP.GE.AND P2, PT, R131, 0x81, PT ;  /* 0x000000818300780c */ /* 0x000fe20003f46270 */
[----:B------:R-:W-:Y:S01]  /*3f00*/  BSSY B1, `(.L_x_126) ;  /* 0x000000c000017945 */ /* 0x000fe20003800000 */
[----:B------:R-:W-:Y:S02]  /*3f10*/  IADD3 R10, P5, R132, R12, RZ ;  /* 0x0000000c840a7210 */ /* 0x000fe40007fbe0ff */
[----:B------:R1:W-:Y:S01]  /*3f20*/  @!P1 STG.E.U8 desc[UR38][R6.64+0x59], R119 ;  /* 0x0000597706009986 */ /* 0x0003e2000c101126 */
[----:B------:R-:W-:Y:S02]  /*3f30*/  ISETP.LT.OR P1, PT, R3, 0x1, !P2 ;  /* 0x000000010300780c */ /* 0x000fe40005721670 */
[----:B0-----:R-:W-:Y:S02]  /*3f40*/  IADD3.X R11, R13, R133, R15, P5, !PT ;  /* 0x000000850d0b7210 */ /* 0x001fe40002ffe40f */
[----:B------:R-:W-:-:S02]  /*3f50*/  ISETP.GE.AND P0, PT, R131, 0x89, PT ;  /* 0x000000898300780c */ /* 0x000fc40003f06270 */
[----:B------:R-:W-:Y:S02]  /*3f60*/  IADD3 R12, P4, P3, R20, R12, R136 ;  /* 0x0000000c140c7210 */ /* 0x000fe40007b9e088 */
[----:B------:R-:W-:-:S05]  /*3f70*/  ISETP.LT.OR P5, PT, R3, 0x2, !P2 ;  /* 0x000000020300780c */ /* 0x000fca00057a1670 */
[----:B-1----:R-:W-:Y:S08]  /*3f80*/  @P1 BRA `(.L_x_127) ;  /* 0x00000000000c1947 */ /* 0x002ff00003800000 */
[----:B------:R-:W3:Y:S02]  /*3f90*/  LDG.E.U8 R130, desc[UR38][R10.64] ;  /* 0x000000260a827981 */ /* 0x000ee4000c1e1100 */
[----:B---3--:R-:W-:-:S05]  /*3fa0*/  PRMT R6, R130, 0x8880, RZ ;  /* 0x0000888082067816 */ /* 0x008fca00000000ff */
[----:B------:R-:W-:-:S07]  /*3fb0*/  IMAD R19, R6, R123, RZ ;  /* 0x0000007b06137224 */ /* 0x000fce00078e02ff */
.L_x_127:
[----:B------:R-:W-:Y:S05]  /*3fc0*/  BSYNC B1 ;  /* 0x0000000000017941 */ /* 0x000fea0003800000 */
.L_x_126:
[----:B---3--:R-:W-:Y:S01]  /*3fd0*/  @!P1 IMAD R7, R24, R122, R19 ;  /* 0x0000007a18079224 */ /* 0x008fe200078e0213 */
[----:B------:R-:W-:Y:S01]  /*3fe0*/  BSSY B1, `(.L_x_128) ;  /* 0x0000007000017945 */ /* 0x000fe20003800000 */
[----:B------:R-:W-:-:S03]  /*3ff0*/  IMAD.IADD R136, R15, 0x1, R137 ;  /* 0x000000010f887824 */ /* 0x000fc600078e0289 */
[----:B------:R0:W-:Y:S01]  /*4000*/  @!P1 STG.E.U8 desc[UR38][R4.64], R7 ;  /* 0x0000000704009986 */ /* 0x0001e2000c101126 */
[----:B------:R-:W-:Y:S05]  /*4010*/  @P5 BRA `(.L_x_129) ;  /* 0x00000000000c5947 */ /* 0x000fea0003800000 */
[----:B------:R-:W2:Y:S02]  /*4020*/  LDG.E.U8 R130, desc[UR38][R10.64+0x1] ;  /* 0x000001260a827981 */ /* 0x000ea4000c1e1100 */
[----:B--2---:R-:W-:-:S05]  /*4030*/  PRMT R6, R130, 0x8880, RZ ;  /* 0x0000888082067816 */ /* 0x004fca00000000ff */
[----:B------:R-:W-:-:S07]  /*4040*/  IMAD R19, R6, R123, RZ ;  /* 0x0000007b06137224 */ /* 0x000fce00078e02ff */
.L_x_129:
[----:B------:R-:W-:Y:S05]  /*4050*/  BSYNC B1 ;  /* 0x0000000000017941 */ /* 0x000fea0003800000 */
.L_x_128:
[----:B------:R-:W-:Y:S01]  /*4060*/  ISETP.LT.OR P1, PT, R3, 0x1, !P0 ;  /* 0x000000010300780c */ /* 0x000fe20004721670 */
[----:B------:R-:W-:Y:S01]  /*4070*/  @!P5 IMAD R25, R25, R122, R19 ;  /* 0x0000007a1919d224 */ /* 0x000fe200078e0213 */
[----:B------:R-:W-:Y:S01]  /*4080*/  BSSY B1, `(.L_x_130) ;  /* 0x000000a000017945 */ /* 0x000fe20003800000 */
[----:B------:R-:W-:Y:S02]  /*4090*/  IADD3.X R13, R121, R13, R136, P4, P3 ;  /* 0x0000000d790d7210 */ /* 0x000fe400027e6488 */
[C---:B------:R-:W-:Y:S01]  /*40a0*/  ISETP.LT.OR P4, PT, R3.reuse, 0x2, !P0 ;  /* 0x000000020300780c */ /* 0x040fe20004781670 */
[----:B------:R1:W-:Y:S01]  /*40b0*/  @!P5 STG.E.U8 desc[UR38][R4.64+0x1], R25 ;  /* 0x000001190400d986 */ /* 0x0003e2000c101126 */
[C---:B------:R-:W-:Y:S02]  /*40c0*/  ISETP.LT.OR P5, PT, R3.reuse, 0x9, !P2 ;  /* 0x000000090300780c */ /* 0x040fe400057a1670 */
[----:B------:R-:W-:-:S04]  /*40d0*/  ISETP.LT.OR P3, PT, R3, 0xa, !P2 ;  /* 0x0000000a0300780c */ /* 0x000fc80005761670 */
[----:B------:R-:W-:Y:S09]  /*40e0*/  @P1 BRA `(.L_x_131) ;  /* 0x00000000000c1947 */ /* 0x000ff20003800000 */
[----:B------:R-:W2:Y:S02]  /*40f0*/  LDG.E.U8 R130, desc[UR38][R12.64] ;  /* 0x000000260c827981 */ /* 0x000ea4000c1e1100 */
[----:B--2---:R-:W-:-:S05]  /*4100*/  PRMT R6, R130, 0x8880, RZ ;  /* 0x0000888082067816 */ /* 0x004fca00000000ff */
[----:B------:R-:W-:-:S07]  /*4110*/  IMAD R19, R6, R123, RZ ;  /* 0x0000007b06137224 */ /* 0x000fce00078e02ff */
.L_x_131:
[----:B------:R-:W-:Y:S05]  /*4120*/  BSYNC B1 ;  /* 0x0000000000017941 */ /* 0x000fea0003800000 */
.L_x_130:
[----:B0-----:R-:W-:Y:S01]  /*4130*/  @!P1 IMAD R7, R26, R122, R19 ;  /* 0x0000007a1a079224 */ /* 0x001fe200078e0213 */
[----:B------:R-:W-:Y:S04]  /*4140*/  BSSY B1, `(.L_x_132) ;  /* 0x0000006000017945 */ /* 0x000fe80003800000 */
[----:B------:R0:W-:Y:S01]  /*4150*/  @!P1 STG.E.U8 desc[UR38][R8.64], R7 ;  /* 0x0000000708009986 */ /* 0x0001e2000c101126 */
[----:B------:R-:W-:Y:S05]  /*4160*/  @P4 BRA `(.L_x_133) ;  /* 0x00000000000c4947 */ /* 0x000fea0003800000 */
[----:B------:R-:W2:Y:S02]  /*4170*/  LDG.E.U8 R130, desc[UR38][R12.64+0x1] ;  /* 0x000001260c827981 */ /* 0x000ea4000c1e1100 */
[----:B--2---:R-:W-:-:S05]  /*4180*/  PRMT R6, R130, 0x8880, RZ ;  /* 0x0000888082067816 */ /* 0x004fca00000000ff */
[----:B------:R-:W-:-:S07]  /*4190*/  IMAD R19, R6, R123, RZ ;  /* 0x0000007b06137224 */ /* 0x000fce00078e02ff */
.L_x_133:
[----:B------:R-:W-:Y:S05]  /*41a0*/  BSYNC B1 ;  /* 0x0000000000017941 */ /* 0x000fea0003800000 */
.L_x_132:
[----:B------:R-:W-:Y:S01]  /*41b0*/  @!P4 IMAD R27, R27, R122, R19 ;  /* 0x0000007a1b1bc224 */ /* 0x000fe200078e0213 */
[----:B------:R-:W-:Y:S04]  /*41c0*/  BSSY B1, `(.L_x_134) ;  /* 0x0000006000017945 */ /* 0x000fe80003800000 */
[----:B------:R2:W-:Y:S01]  /*41d0*/  @!P4 STG.E.U8 desc[UR38][R8.64+0x1], R27 ;  /* 0x0000011b0800c986 */ /* 0x0005e2000c101126 */
[----:B------:R-:W-:Y:S05]  /*41e0*/  @P5 BRA `(.L_x_135) ;  /* 0x00000000000c5947 */ /* 0x000fea0003800000 */
[----:B------:R-:W3:Y:S02]  /*41f0*/  LDG.E.U8 R130, desc[UR38][R10.64+0x8] ;  /* 0x000008260a827981 */ /* 0x000ee4000c1e1100 */
[----:B---3--:R-:W-:-:S05]  /*4200*/  PRMT R6, R130, 0x8880, RZ ;  /* 0x0000888082067816 */ /* 0x008fca00000000ff */
[----:B------:R-:W-:-:S07]  /*4210*/  IMAD R19, R6, R123, RZ ;  /* 0x0000007b06137224 */ /* 0x000fce00078e02ff */
.L_x_135:
[----:B------:R-:W-:Y:S05]  /*4220*/  BSYNC B1 ;  /* 0x0000000000017941 */ /* 0x000fea0003800000 */
.L_x_134:
[----:B0-----:R-:W-:Y:S01]  /*4230*/  @!P5 IMAD R7, R28, R122, R19 ;  /* 0x0000007a1c07d224 */ /* 0x001fe200078e0213 */
[----:B------:R-:W-:Y:S04]  /*4240*/  BSSY B1, `(.L_x_136) ;  /* 0x0000006000017945 */ /* 0x000fe80003800000 */
[----:B------:R0:W-:Y:S01]  /*4250*/  @!P5 STG.E.U8 desc[UR38][R4.64+0x8], R7 ;  /* 0x000008070400d986 */ /* 0x0001e2000c101126 */
[----:B------:R-:W-:Y:S05]  /*4260*/  @P3 BRA `(.L_x_137) ;  /* 0x00000000000c3947 */ /* 0x000fea0003800000 */
[----:B------:R-:W3:Y:S02]  /*4270*/  LDG.E.U8 R130, desc[UR38][R10.64+0x9] ;  /* 0x000009260a827981 */ /* 0x000ee4000c1e1100 */
[----:B---3--:R-:W-:-:S05]  /*4280*/  PRMT R6, R130, 0x8880, RZ ;  /* 0x0000888082067816 */ /* 0x008fca00000000ff */
[----:B------:R-:W-:-:S07]  /*4290*/  IMAD R19, R6, R123, RZ ;  /* 0x0000007b06137224 */ /* 0x000fce00078e02ff */
.L_x_137:
[----:B------:R-:W-:Y:S05]  /*42a0*/  BSYNC B1 ;  /* 0x0000000000017941 */ /* 0x000fea0003800000 */
.L_x_136:
[----:B------:R-:W-:Y:S01]  /*42b0*/  ISETP.LT.OR P5, PT, R3, 0x9, !P0 ;  /* 0x000000090300780c */ /* 0x000fe200047a1670 */
[----:B------:R-:W-:Y:S01]  /*42c0*/  @!P3 IMAD R29, R29, R122, R19 ;  /* 0x0000007a1d1db224 */ /* 0x000fe200078e0213 */
[----:B------:R-:W-:Y:S01]  /*42d0*/  BSSY B1, `(.L_x_138) ;  /* 0x0000009000017945 */ /* 0x000fe20003800000 */
[C---:B------:R-:W-:Y:S02]  /*42e0*/  ISETP.LT.OR P4, PT, R3.reuse, 0xa, !P0 ;  /* 0x0000000a0300780c */ /* 0x040fe40004781670 */
[C---:B------:R-:W-:Y:S01]  /*42f0*/  ISETP.LT.OR P1, PT, R3.reuse, 0x12, !P2 ;  /* 0x000000120300780c */ /* 0x040fe20005721670 */
[----:B------:R3:W-:Y:S01]  /*4300*/  @!P3 STG.E.U8 desc[UR38][R4.64+0x9], R29 ;  /* 0x0000091d0400b986 */ /* 0x0007e2000c101126 */
[----:B------:R-:W-:-:S06]  /*4310*/  ISETP.LT.OR P3, PT, R3, 0x11, !P2 ;  /* 0x000000110300780c */ /* 0x000fcc0005761670 */
[----:B------:R-:W-:Y:S07]  /*4320*/  @P5 BRA `(.L_x_139) ;  /* 0x00000000000c5947 */ /* 0x000fee0003800000 */
[----:B------:R-:W4:Y:S02]  /*4330*/  LDG.E.U8 R130, desc[UR38][R12.64+0x8] ;  /* 0x000008260c827981 */ /* 0x000f24000c1e1100 */
[----:B----4-:R-:W-:-:S05]  /*4340*/  PRMT R6, R130, 0x8880, RZ ;  /* 0x0000888082067816 */ /* 0x010fca00000000ff */
[----:B------:R-:W-:-:S07]  /*4350*/  IMAD R19, R6, R123, RZ ;  /* 0x0000007b06137224 */ /* 0x000fce00078e02ff */
.L_x_139:
[----:B------:R-:W-:Y:S05]  /*4360*/  BSYNC B1 ;  /* 0x0000000000017941 */ /* 0x000fea0003800000 */
.L_x_138:
[----:B0-----:R-:W-:Y:S01]  /*4370*/  @!P5 IMAD R7, R30, R122, R19 ;  /* 0x0000007a1e07d224 */ /* 0x001fe200078e0213 */
[----:B------:R-:W-:Y:S04]  /*4380*/  BSSY B1, `(.L_x_140) ;  /* 0x0000006000017945 */ /* 0x000fe80003800000 */
[----:B------:R0:W-:Y:S01]  /*4390*/  @!P5 STG.E.U8 desc[UR38][R8.64+0x8], R7 ;  /* 0x000008070800d986 */ /* 0x0001e2000c101126 */
[----:B------:R-:W-:Y:S05]  /*43a0*/  @P4 BRA `(.L_x_141) ;  /* 0x00000000000c4947 */ /* 0x000fea0003800000 */
[----:B------:R-:W4:Y:S02]  /*43b0*/  LDG.E.U8 R130, desc[UR38][R12.64+0x9] ;  /* 0x000009260c827981 */ /* 0x000f24000c1e1100 */
[----:B----4-:R-:W-:-:S05]  /*43c0*/  PRMT R6, R130, 0x8880, RZ ;  /* 0x0000888082067816 */ /* 0x010fca00000000ff */
[----:B------:R-:W-:-:S07]  /*43d0*/  IMAD R19, R6, R123, RZ ;  /* 0x0000007b06137224 */ /* 0x000fce00078e02ff */
.L_x_141:
[----:B------:R-:W-:Y:S05]  /*43e0*/  BSYNC B1 ;  /* 0x0000000000017941 */ /* 0x000fea0003800000 */
.L_x_140:
[----:B------:R-:W-:Y:S01]  /*43f0*/  @!P4 IMAD R31, R31, R122, R19 ;  /* 0x0000007a1f1fc224 */ /* 0x000fe200078e0213 */
[----:B------:R-:W-:Y:S04]  /*4400*/  BSSY B1, `(.L_x_142) ;  /* 0x0000006000017945 */ /* 0x000fe80003800000 */
[----:B------:R4:W-:Y:S01]  /*4410*/  @!P4 STG.E.U8 desc[UR38][R8.64+0x9], R31 ;  /* 0x0000091f0800c986 */ /* 0x0009e2000c101126 */
[----:B------:R-:W-:Y:S05]  /*4420*/  @P3 BRA `(.L_x_143) ;  /* 0x00000000000c3947 */ /* 0x000fea0003800000 */
[----:B------:R-:W5:Y:S02]  /*4430*/  LDG.E.U8 R130, desc[UR38][R10.64+0x10] ;  /* 0x000010260a827981 */ /* 0x000f64000c1e1100 */
[----:B-----5:R-:W-:-:S05]  /*4440*/  PRMT R6, R130, 0x8880, RZ ;  /* 0x0000888082067816 */ /* 0x020fca00000000ff */
[----:B------:R-:W-:-:S07]  /*4450*/  IMAD R19, R6, R123, RZ ;  /* 0x0000007b06137224 */ /* 0x000fce00078e02ff */
.L_x_143:
[----:B------:R-:W-:Y:S05]  /*4460*/  BSYNC B1 ;  /* 0x0000000000017941 */ /* 0x000fea0003800000 */
.L_x_142:
[----:B0-----:R-:W-:Y:S01]  /*4470*/  @!P3 IMAD R7, R32, R122, R19 ;  /* 0x0000007a2007b224 */ /* 0x001fe200078e0213 */
[----:B------:R-:W-:Y:S04]  /*4480*/  BSSY B1, `(.L_x_144) ;  /* 0x0000006000017945 */ /* 0x000fe80003800000 */
[----:B------:R0:W-:Y:S01]  /*4490*/  @!P3 STG.E.U8 desc[UR38][R4.64+0x10], R7 ;  /* 0x000010070400b986 */ /* 0x0001e2000c101126 */
[----:B------:R-:W-:Y:S05]  /*44a0*/  @P1 BRA `(.L_x_145) ;  /* 0x00000000000c1947 */ /* 0x000fea0003800000 */
[----:B------:R-:W5:Y:S02]  /*44b0*/  LDG.E.U8 R130, desc[UR38][R10.64+0x11] ;  /* 0x000011260a827981 */ /* 0x000f64000c1e1100 */
[----:B-----5:R-:W-:-:S05]  /*44c0*/  PRMT R6, R130, 0x8880, RZ ;  /* 0x0000888082067816 */ /* 0x020fca00000000ff */
[----:B------:R-:W-:-:S07]  /*44d0*/  IMAD R19, R6, R123, RZ ;  /* 0x0000007b06137224 */ /* 0x000fce00078e02ff */
.L_x_145:
[----:B------:R-:W-:Y:S05]  /*44e0*/  BSYNC B1 ;  /* 0x0000000000017941 */ /* 0x000fea0003800000 */
.L_x_144:
        /* <DEDUP_REMOVED lines=11> */
.L_x_147:
[----:B------:R-:W-:Y:S05]  /*45a0*/  BSYNC B1 ;  /* 0x0000000000017941 */ /* 0x000fea0003800000 */
.L_x_146:
[----:B0-----:R-:W-:Y:S01]  /*45b0*/  @!P4 IMAD R7, R34, R122, R19 ;  /* 0x0000007a2207c224 */ /* 0x001fe200078e0213 */
[----:B------:R-:W-:Y:S04]  /*45c0*/  BSSY B1, `(.L_x_148) ;  /* 0x0000006000017945 */ /* 0x000fe80003800000 */
[----:B------:R0:W-:Y:S01]  /*45d0*/  @!P4 STG.E.U8 desc[UR38][R8.64+0x10], R7 ;  /* 0x000010070800c986 */ /* 0x0001e2000c101126 */
[----:B------:R-:W-:Y:S05]  /*45e0*/  @P3 BRA `(.L_x_149) ;  /* 0x00000000000c3947 */ /* 0x000fea0003800000 */
[----:B------:R-:W5:Y:S02]  /*45f0*/  LDG.E.U8 R130, desc[UR38][R12.64+0x11] ;  /* 0x000011260c827981 */ /* 0x000f64000c1e1100 */
[----:B-----5:R-:W-:-:S05]  /*4600*/  PRMT R6, R130, 0x8880, RZ ;  /* 0x0000888082067816 */ /* 0x020fca00000000ff */
[----:B------:R-:W-:-:S07]  /*4610*/  IMAD R19, R6, R123, RZ ;  /* 0x0000007b06137224 */ /* 0x000fce00078e02ff */
.L_x_149:
[----:B------:R-:W-:Y:S05]  /*4620*/  BSYNC B1 ;  /* 0x0000000000017941 */ /* 0x000fea0003800000 */
.L_x_148:
[----:B------:R-:W-:Y:S01]  /*4630*/  @!P3 IMAD R35, R35, R122, R19 ;  /* 0x0000007a2323b224 */ /* 0x000fe200078e0213 */
[----:B------:R-:W-:Y:S04]  /*4640*/  BSSY B1, `(.L_x_150) ;  /* 0x0000006000017945 */ /* 0x000fe80003800000 */
[----:B------:R0:W-:Y:S01]  /*4650*/  @!P3 STG.E.U8 desc[UR38][R8.64+0x11], R35 ;  /* 0x000011230800b986 */ /* 0x0001e2000c101126 */
[----:B------:R-:W-:Y:S05]  /*4660*/  @P5 BRA `(.L_x_151) ;  /* 0x00000000000c5947 */ /* 0x000fea0003800000 */
[----:B------:R-:W5:Y:S02]  /*4670*/  LDG.E.U8 R130, desc[UR38][R10.64+0x18] ;  /* 0x000018260a827981 */ /* 0x000f64000c1e1100 */
[----:B-----5:R-:W-:-:S05]  /*4680*/  PRMT R6, R130, 0x8880, RZ ;  /* 0x0000888082067816 */ /* 0x020fca00000000ff */
[----:B------:R-:W-:-:S07]  /*4690*/  IMAD R19, R6, R123, RZ ;  /* 0x0000007b06137224 */ /* 0x000fce00078e02ff */
.L_x_151:
[----:B------:R-:W-:Y:S05]  /*46a0*/  BSYNC B1 ;  /* 0x0000000000017941 */ /* 0x000fea0003800000 */
.L_x_150:
[----:B0-----:R-:W-:Y:S01]  /*46b0*/  @!P5 IMAD R7, R36, R122, R19 ;  /* 0x0000007a2407d224 */ /* 0x001fe200078e0213 */
[----:B------:R-:W-:Y:S04]  /*46c0*/  BSSY B1, `(.L_x_152) ;  /* 0x0000006000017945 */ /* 0x000fe80003800000 */
[----:B------:R0:W-:Y:S01]  /*46d0*/  @!P5 STG.E.U8 desc[UR38][R4.64+0x18], R7 ;  /* 0x000018070400d986 */ /* 0x0001e2000c101126 */
[----:B------:R-:W-:Y:S05]  /*46e0*/  @P1 BRA `(.L_x_153) ;  /* 0x00000000000c1947 */ /* 0x000fea0003800000 */
[----:B------:R-:W5:Y:S02]  /*46f0*/  LDG.E.U8 R130, desc[UR38][R10.64+0x19] ;  /* 0x000019260a827981 */ /* 0x000f64000c1e1100 */
[----:B-----5:R-:W-:-:S05]  /*4700*/  PRMT R6, R130, 0x8880, RZ ;  /* 0x0000888082067816 */ /* 0x020fca00000000ff */
[----:B------:R-:W-:-:S07]  /*4710*/  IMAD R19, R6, R123, RZ ;  /* 0x0000007b06137224 */ /* 0x000fce00078e02ff */
.L_x_153:
[----:B------:R-:W-:Y:S05]  /*4720*/  BSYNC B1 ;  /* 0x0000000000017941 */ /* 0x000fea0003800000 */
.L_x_152:
        /* <DEDUP_REMOVED lines=11> */
.L_x_155:
[----:B------:R-:W-:Y:S05]  /*47e0*/  BSYNC B1 ;  /* 0x0000000000017941 */ /* 0x000fea0003800000 */
.L_x_154:
[----:B0-----:R-:W-:Y:S01]  /*47f0*/  @!P4 IMAD R7, R38, R122, R19 ;  /* 0x0000007a2607c224 */ /* 0x001fe200078e0213 */
[----:B------:R-:W-:Y:S04]  /*4800*/  BSSY B1, `(.L_x_156) ;  /* 0x0000006000017945 */ /* 0x000fe80003800000 */
[----:B------:R0:W-:Y:S01]  /*4810*/  @!P4 STG.E.U8 desc[UR38][R8.64+0x18], R7 ;  /* 0x000018070800c986 */ /* 0x0001e2000c101126 */
[----:B------:R-:W-:Y:S05]  /*4820*/  @P3 BRA `(.L_x_157) ;  /* 0x00000000000c3947 */ /* 0x000fea0003800000 */
[----:B------:R-:W5:Y:S02]  /*4830*/  LDG.E.U8 R130, desc[UR38][R12.64+0x19] ;  /* 0x000019260c827981 */ /* 0x000f64000c1e1100 */
[----:B-----5:R-:W-:-:S05]  /*4840*/  PRMT R6, R130, 0x8880, RZ ;  /* 0x0000888082067816 */ /* 0x020fca00000000ff */
[----:B------:R-:W-:-:S07]  /*4850*/  IMAD R19, R6, R123, RZ ;  /* 0x0000007b06137224 */ /* 0x000fce00078e02ff */
.L_x_157:
[----:B------:R-:W-:Y:S05]  /*4860*/  BSYNC B1 ;  /* 0x0000000000017941 */ /* 0x000fea0003800000 */
.L_x_156:
[----:B------:R-:W-:Y:S01]  /*4870*/  @!P3 IMAD R39, R39, R122, R19 ;  /* 0x0000007a2727b224 */ /* 0x000fe200078e0213 */
[----:B------:R-:W-:Y:S04]  /*4880*/  BSSY B1, `(.L_x_158) ;  /* 0x0000006000017945 */ /* 0x000fe80003800000 */
[----:B------:R0:W-:Y:S01]  /*4890*/  @!P3 STG.E.U8 desc[UR38][R8.64+0x19], R39 ;  /* 0x000019270800b986 */ /* 0x0001e2000c101126 */
[----:B------:R-:W-:Y:S05]  /*48a0*/  @P5 BRA `(.L_x_159) ;  /* 0x00000000000c5947 */ /* 0x000fea0003800000 */
[----:B------:R-:W5:Y:S02]  /*48b0*/  LDG.E.U8 R130, desc[UR38][R10.64+0x20] ;  /* 0x000020260a827981 */ /* 0x000f64000c1e1100 */
[----:B-----5:R-:W-:-:S05]  /*48c0*/  PRMT R6, R130, 0x8880, RZ ;  /* 0x0000888082067816 */ /* 0x020fca00000000ff */
[----:B------:R-:W-:-:S07]  /*48d0*/  IMAD R19, R6, R123, RZ ;  /* 0x0000007b06137224 */ /* 0x000fce00078e02ff */
.L_x_159:
[----:B------:R-:W-:Y:S05]  /*48e0*/  BSYNC B1 ;  /* 0x0000000000017941 */ /* 0x000fea0003800000 */
.L_x_158:
[----:B0-----:R-:W-:Y:S01]  /*48f0*/  @!P5 IMAD R7, R40, R122, R19 ;  /* 0x0000007a2807d224 */ /* 0x001fe200078e0213 */
[----:B------:R-:W-:Y:S04]  /*4900*/  BSSY B1, `(.L_x_160) ;  /* 0x0000006000017945 */ /* 0x000fe80003800000 */
[----:B------:R0:W-:Y:S01]  /*4910*/  @!P5 STG.E.U8 desc[UR38][R4.64+0x20], R7 ;  /* 0x000020070400d986 */ /* 0x0001e2000c101126 */
[----:B------:R-:W-:Y:S05]  /*4920*/  @P1 BRA `(.L_x_161) ;  /* 0x00000000000c1947 */ /* 0x000fea0003800000 */
[----:B------:R-:W5:Y:S02]  /*4930*/  LDG.E.U8 R130, desc[UR38][R10.64+0x21] ;  /* 0x000021260a827981 */ /* 0x000f64000c1e1100 */
[----:B-----5:R-:W-:-:S05]  /*4940*/  PRMT R6, R130, 0x8880, RZ ;  /* 0x0000888082067816 */ /* 0x020fca00000000ff */
[----:B------:R-:W-:-:S07]  /*4950*/  IMAD R19, R6, R123, RZ ;  /* 0x0000007b06137224 */ /* 0x000fce00078e02ff */
.L_x_161:
[----:B------:R-:W-:Y:S05]  /*4960*/  BSYNC B1 ;  /* 0x0000000000017941 */ /* 0x000fea0003800000 */
.L_x_160:
        /* <DEDUP_REMOVED lines=11> */
.L_x_163:
[----:B------:R-:W-:Y:S05]  /*4a20*/  BSYNC B1 ;  /* 0x0000000000017941 */ /* 0x000fea0003800000 */
.L_x_162:
[----:B0-----:R-:W-:Y:S01]  /*4a30*/  @!P4 IMAD R7, R42, R122, R19 ;  /* 0x0000007a2a07c224 */ /* 0x001fe200078e0213 */
[----:B------:R-:W-:Y:S04]  /*4a40*/  BSSY B1, `(.L_x_164) ;  /* 0x0000006000017945 */ /* 0x000fe80003800000 */
[----:B------:R0:W-:Y:S01]  /*4a50*/  @!P4 STG.E.U8 desc[UR38][R8.64+0x20], R7 ;  /* 0x000020070800c986 */ /* 0x0001e2000c101126 */
[----:B------:R-:W-:Y:S05]  /*4a60*/  @P3 BRA `(.L_x_165) ;  /* 0x00000000000c3947 */ /* 0x000fea0003800000 */
[----:B------:R-:W5:Y:S02]  /*4a70*/  LDG.E.U8 R130, desc[UR38][R12.64+0x21] ;  /* 0x000021260c827981 */ /* 0x000f64000c1e1100 */
[----:B-----5:R-:W-:-:S05]  /*4a80*/  PRMT R6, R130, 0x8880, RZ ;  /* 0x0000888082067816 */ /* 0x020fca00000000ff */
[----:B------:R-:W-:-:S07]  /*4a90*/  IMAD R19, R6, R123, RZ ;  /* 0x0000007b06137224 */ /* 0x000fce00078e02ff */
.L_x_165:
[----:B------:R-:W-:Y:S05]  /*4aa0*/  BSYNC B1 ;  /* 0x0000000000017941 */ /* 0x000fea0003800000 */
.L_x_164:
[----:B------:R-:W-:Y:S01]  /*4ab0*/  @!P3 IMAD R43, R43, R122, R19 ;  /* 0x0000007a2b2bb224 */ /* 0x000fe200078e0213 */
[----:B------:R-:W-:Y:S04]  /*4ac0*/  BSSY B1, `(.L_x_166) ;  /* 0x0000006000017945 */ /* 0x000fe80003800000 */
[----:B------:R0:W-:Y:S01]  /*4ad0*/  @!P3 STG.E.U8 desc[UR38][R8.64+0x21], R43 ;  /* 0x0000212b0800b986 */ /* 0x0001e2000c101126 */
[----:B------:R-:W-:Y:S05]  /*4ae0*/  @P5 BRA `(.L_x_167) ;  /* 0x00000000000c5947 */ /* 0x000fea0003800000 */
[----:B------:R-:W5:Y:S02]  /*4af0*/  LDG.E.U8 R130, desc[UR38][R10.64+0x28] ;  /* 0x000028260a827981 */ /* 0x000f64000c1e1100 */
[----:B-----5:R-:W-:-:S05]  /*4b00*/  PRMT R6, R130, 0x8880, RZ ;  /* 0x0000888082067816 */ /* 0x020fca00000000ff */
[----:B------:R-:W-:-:S07]  /*4b10*/  IMAD R19, R6, R123, RZ ;  /* 0x0000007b06137224 */ /* 0x000fce00078e02ff */
.L_x_167:
[----:B------:R-:W-:Y:S05]  /*4b20*/  BSYNC B1 ;  /* 0x0000000000017941 */ /* 0x000fea0003800000 */
.L_x_166:
[----:B0-----:R-:W-:Y:S01]  /*4b30*/  @!P5 IMAD R7, R44, R122, R19 ;  /* 0x0000007a2c07d224 */ /* 0x001fe200078e0213 */
[----:B------:R-:W-:Y:S04]  /*4b40*/  BSSY B1, `(.L_x_168) ;  /* 0x0000006000017945 */ /* 0x000fe80003800000 */
[----:B------:R0:W-:Y:S01]  /*4b50*/  @!P5 STG.E.U8 desc[UR38][R4.64+0x28], R7 ;  /* 0x000028070400d986 */ /* 0x0001e2000c101126 */
[----:B------:R-:W-:Y:S05]  /*4b60*/  @P1 BRA `(.L_x_169) ;  /* 0x00000000000c1947 */ /* 0x000fea0003800000 */
[----:B------:R-:W5:Y:S02]  /*4b70*/  LDG.E.U8 R130, desc[UR38][R10.64+0x29] ;  /* 0x000029260a827981 */ /* 0x000f64000c1e1100 */
[----:B-----5:R-:W-:-:S05]  /*4b80*/  PRMT R6, R130, 0x8880, RZ ;  /* 0x0000888082067816 */ /* 0x020fca00000000ff */
[----:B------:R-:W-:-:S07]  /*4b90*/  IMAD R19, R6, R123, RZ ;  /* 0x0000007b06137224 */ /* 0x000fce00078e02ff */
.L_x_169:
[----:B------:R-:W-:Y:S05]  /*4ba0*/  BSYNC B1 ;  /* 0x0000000000017941 */ /* 0x000fea0003800000 */
.L_x_168:
        /* <DEDUP_REMOVED lines=11> */
.L_x_171:
[----:B------:R-:W-:Y:S05]  /*4c60*/  BSYNC B1 ;  /* 0x0000000000017941 */ /* 0x000fea0003800000 */
.L_x_170:
[----:B0-----:R-:W-:Y:S01]  /*4c70*/  @!P4 IMAD R7, R46, R122, R19 ;  /* 0x0000007a2e07c224 */ /* 0x001fe200078e0213 */
[----:B------:R-:W-:Y:S04]  /*4c80*/  BSSY B1, `(.L_x_172) ;  /* 0x0000006000017945 */ /* 0x000fe80003800000 */
[----:B------:R0:W-:Y:S01]  /*4c90*/  @!P4 STG.E.U8 desc[UR38][R8.64+0x28], R7 ;  /* 0x000028070800c986 */ /* 0x0001e2000c101126 */
[----:B------:R-:W-:Y:S05]  /*4ca0*/  @P3 BRA `(.L_x_173) ;  /* 0x00000000000c3947 */ /* 0x000fea0003800000 */
[----:B------:R-:W5:Y:S02]  /*4cb0*/  LDG.E.U8 R130, desc[UR38][R12.64+0x29] ;  /* 0x000029260c827981 */ /* 0x000f64000c1e1100 */
[----:B-----5:R-:W-:-:S05]  /*4cc0*/  PRMT R6, R130, 0x8880, RZ ;  /* 0x0000888082067816 */ /* 0x020fca00000000ff */
[----:B------:R-:W-:-:S07]  /*4cd0*/  IMAD R19, R6, R123, RZ ;  /* 0x0000007b06137224 */ /* 0x000fce00078e02ff */
.L_x_173:
[----:B------:R-:W-:Y:S05]  /*4ce0*/  BSYNC B1 ;  /* 0x0000000000017941 */ /* 0x000fea0003800000 */
.L_x_172:
[----:B------:R-:W-:Y:S01]  /*4cf0*/  @!P3 IMAD R47, R47, R122, R19 ;  /* 0x0000007a2f2fb224 */ /* 0x000fe200078e0213 */
[----:B------:R-:W-:Y:S04]  /*4d00*/  BSSY B1, `(.L_x_174) ;  /* 0x0000006000017945 */ /* 0x000fe80003800000 */
[----:B------:R0:W-:Y:S01]  /*4d10*/  @!P3 STG.E.U8 desc[UR38][R8.64+0x29], R47 ;  /* 0x0000292f0800b986 */ /* 0x0001e2000c101126 */
[----:B------:R-:W-:Y:S05]  /*4d20*/  @P5 BRA `(.L_x_175) ;  /* 0x00000000000c5947 */ /* 0x000fea0003800000 */
[----:B------:R-:W5:Y:S02]  /*4d30*/  LDG.E.U8 R130, desc[UR38][R10.64+0x30] ;  /* 0x000030260a827981 */ /* 0x000f64000c1e1100 */
[----:B-----5:R-:W-:-:S05]  /*4d40*/  PRMT R6, R130, 0x8880, RZ ;  /* 0x0000888082067816 */ /* 0x020fca00000000ff */
[----:B------:R-:W-:-:S07]  /*4d50*/  IMAD R19, R6, R123, RZ ;  /* 0x0000007b06137224 */ /* 0x000fce00078e02ff */
.L_x_175:
[----:B------:R-:W-:Y:S05]  /*4d60*/  BSYNC B1 ;  /* 0x0000000000017941 */ /* 0x000fea0003800000 */
.L_x_174:
[----:B0-----:R-:W-:Y:S01]  /*4d70*/  @!P5 IMAD R7, R48, R122, R19 ;  /* 0x0000007a3007d224 */ /* 0x001fe200078e0213 */
[----:B------:R-:W-:Y:S04]  /*4d80*/  BSSY B1, `(.L_x_176) ;  /* 0x0000006000017945 */ /* 0x000fe80003800000 */
[----:B------:R0:W-:Y:S01]  /*4d90*/  @!P5 STG.E.U8 desc[UR38][R4.64+0x30], R7 ;  /* 0x000030070400d986 */ /* 0x0001e2000c101126 */
[----:B------:R-:W-:Y:S05]  /*4da0*/  @P1 BRA `(.L_x_177) ;  /* 0x00000000000c1947 */ /* 0x000fea0003800000 */
[----:B------:R-:W5:Y:S02]  /*4db0*/  LDG.E.U8 R130, desc[UR38][R10.64+0x31] ;  /* 0x000031260a827981 */ /* 0x000f64000c1e1100 */
[----:B-----5:R-:W-:-:S05]  /*4dc0*/  PRMT R6, R130, 0x8880, RZ ;  /* 0x0000888082067816 */ /* 0x020fca00000000ff */
[----:B------:R-:W-:-:S07]  /*4dd0*/  IMAD R19, R6, R123, RZ ;  /* 0x0000007b06137224 */ /* 0x000fce00078e02ff */
.L_x_177:
[----:B------:R-:W-:Y:S05]  /*4de0*/  BSYNC B1 ;  /* 0x0000000000017941 */ /* 0x000fea0003800000 */
.L_x_176:
        /* <DEDUP_REMOVED lines=11> */
.L_x_179:
[----:B------:R-:W-:Y:S05]  /*4ea0*/  BSYNC B1 ;  /* 0x0000000000017941 */ /* 0x000fea0003800000 */
.L_x_178:
[----:B0-----:R-:W-:Y:S01]  /*4eb0*/  @!P4 IMAD R7, R50, R122, R19 ;  /* 0x0000007a3207c224 */ /* 0x001fe200078e0213 */
[----:B------:R-:W-:Y:S04]  /*4ec0*/  BSSY B1, `(.L_x_180) ;  /* 0x0000006000017945 */ /* 0x000fe80003800000 */
[----:B------:R0:W-:Y:S01]  /*4ed0*/  @!P4 STG.E.U8 desc[UR38][R8.64+0x30], R7 ;  /* 0x000030070800c986 */ /* 0x0001e2000c101126 */
[----:B------:R-:W-:Y:S05]  /*4ee0*/  @P3 BRA `(.L_x_181) ;  /* 0x00000000000c3947 */ /* 0x000fea0003800000 */
[----:B------:R-:W5:Y:S02]  /*4ef0*/  LDG.E.U8 R130, desc[UR38][R12.64+0x31] ;  /* 0x000031260c827981 */ /* 0x000f64000c1e1100 */
[----:B-----5:R-:W-:-:S05]  /*4f00*/  PRMT R6, R130, 0x8880, RZ ;  /* 0x0000888082067816 */ /* 0x020fca00000000ff */
[----:B------:R-:W-:-:S07]  /*4f10*/  IMAD R19, R6, R123, RZ ;  /* 0x0000007b06137224 */ /* 0x000fce00078e02ff */
.L_x_181:
[----:B------:R-:W-:Y:S05]  /*4f20*/  BSYNC B1 ;  /* 0x0000000000017941 */ /* 0x000fea0003800000 */
.L_x_180:
[----:B------:R-:W-:Y:S01]  /*4f30*/  @!P3 IMAD R51, R51, R122, R19 ;  /* 0x0000007a3333b224 */ /* 0x000fe200078e0213 */
[----:B------:R-:W-:Y:S04]  /*4f40*/  BSSY B1, `(.L_x_182) ;  /* 0x0000006000017945 */ /* 0x000fe80003800000 */
[----:B------:R0:W-:Y:S01]  /*4f50*/  @!P3 STG.E.U8 desc[UR38][R8.64+0x31], R51 ;  /* 0x000031330800b986 */ /* 0x0001e2000c101126 */
[----:B------:R-:W-:Y:S05]  /*4f60*/  @P5 BRA `(.L_x_183) ;  /* 0x00000000000c5947 */ /* 0x000fea0003800000 */
[----:B------:R-:W5:Y:S02]  /*4f70*/  LDG.E.U8 R130, desc[UR38][R10.64+0x38] ;  /* 0x000038260a827981 */ /* 0x000f64000c1e1100 */
[----:B-----5:R-:W-:-:S05]  /*4f80*/  PRMT R6, R130, 0x8880, RZ ;  /* 0x0000888082067816 */ /* 0x020fca00000000ff */
[----:B------:R-:W-:-:S07]  /*4f90*/  IMAD R19, R6, R123, RZ ;  /* 0x0000007b06137224 */ /* 0x000fce00078e02ff */
.L_x_183:
[----:B------:R-:W-:Y:S05]  /*4fa0*/  BSYNC B1 ;  /* 0x0000000000017941 */ /* 0x000fea0003800000 */
.L_x_182:
[----:B0-----:R-:W-:Y:S01]  /*4fb0*/  @!P5 IMAD R7, R52, R122, R19 ;  /* 0x0000007a3407d224 */ /* 0x001fe200078e0213 */
[----:B------:R-:W-:Y:S04]  /*4fc0*/  BSSY B1, `(.L_x_184) ;  /* 0x0000006000017945 */ /* 0x000fe80003800000 */
[----:B------:R0:W-:Y:S01]  /*4fd0*/  @!P5 STG.E.U8 desc[UR38][R4.64+0x38], R7 ;  /* 0x000038070400d986 */ /* 0x0001e2000c101126 */
[----:B------:R-:W-:Y:S05]  /*4fe0*/  @P1 BRA `(.L_x_185) ;  /* 0x00000000000c1947 */ /* 0x000fea0003800000 */
[----:B------:R-:W5:Y:S02]  /*4ff0*/  LDG.E.U8 R130, desc[UR38][R10.64+0x39] ;  /* 0x000039260a827981 */ /* 0x000f64000c1e1100 */
[----:B-----5:R-:W-:-:S05]  /*5000*/  PRMT R6, R130, 0x8880, RZ ;  /* 0x0000888082067816 */ /* 0x020fca00000000ff */
[----:B------:R-:W-:-:S07]  /*5010*/  IMAD R19, R6, R123, RZ ;  /* 0x0000007b06137224 */ /* 0x000fce00078e02ff */
.L_x_185:
[----:B------:R-:W-:Y:S05]  /*5020*/  BSYNC B1 ;  /* 0x0000000000017941 */ /* 0x000fea0003800000 */
.L_x_184:
        /* <DEDUP_REMOVED lines=11> */
.L_x_187:
[----:B------:R-:W-:Y:S05]  /*50e0*/  BSYNC B1 ;  /* 0x0000000000017941 */ /* 0x000fea0003800000 */
.L_x_186:
[----:B0-----:R-:W-:Y:S01]  /*50f0*/  @!P4 IMAD R7, R54, R122, R19 ;  /* 0x0000007a3607c224 */ /* 0x001fe200078e0213 */
[----:B------:R-:W-:Y:S04]  /*5100*/  BSSY B1, `(.L_x_188) ;  /* 0x0000006000017945 */ /* 0x000fe80003800000 */
[----:B------:R0:W-:Y:S01]  /*5110*/  @!P4 STG.E.U8 desc[UR38][R8.64+0x38], R7 ;  /* 0x000038070800c986 */ /* 0x0001e2000c101126 */
[----:B------:R-:W-:Y:S05]  /*5120*/  @P3 BRA `(.L_x_189) ;  /* 0x00000000000c3947 */ /* 0x000fea0003800000 */
[----:B------:R-:W5:Y:S02]  /*5130*/  LDG.E.U8 R130, desc[UR38][R12.64+0x39] ;  /* 0x000039260c827981 */ /* 0x000f64000c1e1100 */
[----:B-----5:R-:W-:-:S05]  /*5140*/  PRMT R6, R130, 0x8880, RZ ;  /* 0x0000888082067816 */ /* 0x020fca00000000ff */
[----:B------:R-:W-:-:S07]  /*5150*/  IMAD R19, R6, R123, RZ ;  /* 0x0000007b06137224 */ /* 0x000fce00078e02ff */
.L_x_189:
[----:B------:R-:W-:Y:S05]  /*5160*/  BSYNC B1 ;  /* 0x0000000000017941 */ /* 0x000fea0003800000 */
.L_x_188:
[----:B------:R-:W-:Y:S01]  /*5170*/  @!P3 IMAD R55, R55, R122, R19 ;  /* 0x0000007a3737b224 */ /* 0x000fe200078e0213 */
[----:B------:R-:W-:Y:S04]  /*5180*/  BSSY B1, `(.L_x_190) ;  /* 0x0000006000017945 */ /* 0x000fe80003800000 */
[----:B------:R0:W-:Y:S01]  /*5190*/  @!P3 STG.E.U8 desc[UR38][R8.64+0x39], R55 ;  /* 0x000039370800b986 */ /* 0x0001e2000c101126 */
[----:B------:R-:W-:Y:S05]  /*51a0*/  @P5 BRA `(.L_x_191) ;  /* 0x00000000000c5947 */ /* 0x000fea0003800000 */
[----:B------:R-:W5:Y:S02]  /*51b0*/  LDG.E.U8 R130, desc[UR38][R10.64+0x40] ;  /* 0x000040260a827981 */ /* 0x000f64000c1e1100 */
[----:B-----5:R-:W-:-:S05]  /*51c0*/  PRMT R6, R130, 0x8880, RZ ;  /* 0x0000888082067816 */ /* 0x020fca00000000ff */
[----:B------:R-:W-:-:S07]  /*51d0*/  IMAD R19, R6, R123, RZ ;  /* 0x0000007b06137224 */ /* 0x000fce00078e02ff */
.L_x_191:
[----:B------:R-:W-:Y:S05]  /*51e0*/  BSYNC B1 ;  /* 0x0000000000017941 */ /* 0x000fea0003800000 */
.L_x_190:
[----:B0-----:R-:W-:Y:S01]  /*51f0*/  @!P5 IMAD R7, R56, R122, R19 ;  /* 0x0000007a3807d224 */ /* 0x001fe200078e0213 */
[----:B------:R-:W-:Y:S04]  /*5200*/  BSSY B1, `(.L_x_192) ;  /* 0x0000006000017945 */ /* 0x000fe80003800000 */
[----:B------:R0:W-:Y:S01]  /*5210*/  @!P5 STG.E.U8 desc[UR38][R4.64+0x40], R7 ;  /* 0x000040070400d986 */ /* 0x0001e2000c101126 */
[----:B------:R-:W-:Y:S05]  /*5220*/  @P1 BRA `(.L_x_193) ;  /* 0x00000000000c1947 */ /* 0x000fea0003800000 */
[----:B------:R-:W5:Y:S02]  /*5230*/  LDG.E.U8 R130, desc[UR38][R10.64+0x41] ;  /* 0x000041260a827981 */ /* 0x000f64000c1e1100 */
[----:B-----5:R-:W-:-:S05]  /*5240*/  PRMT R6, R130, 0x8880, RZ ;  /* 0x0000888082067816 */ /* 0x020fca00000000ff */
[----:B------:R-:W-:-:S07]  /*5250*/  IMAD R19, R6, R123, RZ ;  /* 0x0000007b06137224 */ /* 0x000fce00078e02ff */
.L_x_193:
[----:B------:R-:W-:Y:S05]  /*5260*/  BSYNC B1 ;  /* 0x0000000000017941 */ /* 0x000fea0003800000 */
.L_x_192:
        /* <DEDUP_REMOVED lines=11> */
.L_x_195:
[----:B------:R-:W-:Y:S05]  /*5320*/  BSYNC B1 ;  /* 0x0000000000017941 */ /* 0x000fea0003800000 */
.L_x_194:
[----:B0-----:R-:W-:Y:S01]  /*5330*/  @!P4 IMAD R7, R58, R122, R19 ;  /* 0x0000007a3a07c224 */ /* 0x001fe200078e0213 */
[----:B------:R-:W-:Y:S04]  /*5340*/  BSSY B1, `(.L_x_196) ;  /* 0x0000006000017945 */ /* 0x000fe80003800000 */
[----:B------:R0:W-:Y:S01]  /*5350*/  @!P4 STG.E.U8 desc[UR38][R8.64+0x40], R7 ;  /* 0x000040070800c986 */ /* 0x0001e2000c101126 */
[----:B------:R-:W-:Y:S05]  /*5360*/  @P3 BRA `(.L_x_197) ;  /* 0x00000000000c3947 */ /* 0x000fea0003800000 */
[----:B------:R-:W5:Y:S02]  /*5370*/  LDG.E.U8 R130, desc[UR38][R12.64+0x41] ;  /* 0x000041260c827981 */ /* 0x000f64000c1e1100 */
[----:B-----5:R-:W-:-:S05]  /*5380*/  PRMT R6, R130, 0x8880, RZ ;  /* 0x0000888082067816 */ /* 0x020fca00000000ff */
[----:B------:R-:W-:-:S07]  /*5390*/  IMAD R19, R6, R123, RZ ;  /* 0x0000007b06137224 */ /* 0x000fce00078e02ff */
.L_x_197:
[----:B------:R-:W-:Y:S05]  /*53a0*/  BSYNC B1 ;  /* 0x0000000000017941 */ /* 0x000fea0003800000 */
.L_x_196:
[----:B------:R-:W-:Y:S01]  /*53b0*/  @!P3 IMAD R59, R59, R122, R19 ;  /* 0x0000007a3b3bb224 */ /* 0x000fe200078e0213 */
[----:B------:R-:W-:Y:S04]  /*53c0*/  BSSY B1, `(.L_x_198) ;  /* 0x0000006000017945 */ /* 0x000fe80003800000 */
[----:B------:R0:W-:Y:S01]  /*53d0*/  @!P3 STG.E.U8 desc[UR38][R8.64+0x41], R59 ;  /* 0x0000413b0800b986 */ /* 0x0001e2000c101126 */
[----:B------:R-:W-:Y:S05]  /*53e0*/  @P5 BRA `(.L_x_199) ;  /* 0x00000000000c5947 */ /* 0x000fea0003800000 */
[----:B------:R-:W5:Y:S02]  /*53f0*/  LDG.E.U8 R130, desc[UR38][R10.64+0x48] ;  /* 0x000048260a827981 */ /* 0x000f64000c1e1100 */
[----:B-----5:R-:W-:-:S05]  /*5400*/  PRMT R6, R130, 0x8880, RZ ;  /* 0x0000888082067816 */ /* 0x020fca00000000ff */
[----:B------:R-:W-:-:S07]  /*5410*/  IMAD R19, R6, R123, RZ ;  /* 0x0000007b06137224 */ /* 0x000fce00078e02ff */
.L_x_199:
[----:B------:R-:W-:Y:S05]  /*5420*/  BSYNC B1 ;  /* 0x0000000000017941 */ /* 0x000fea0003800000 */
.L_x_198:
[----:B0-----:R-:W-:Y:S01]  /*5430*/  @!P5 IMAD R7, R60, R122, R19 ;  /* 0x0000007a3c07d224 */ /* 0x001fe200078e0213 */
[----:B------:R-:W-:Y:S04]  /*5440*/  BSSY B1, `(.L_x_200) ;  /* 0x0000006000017945 */ /* 0x000fe80003800000 */
[----:B------:R0:W-:Y:S01]  /*5450*/  @!P5 STG.E.U8 desc[UR38][R4.64+0x48], R7 ;  /* 0x000048070400d986 */ /* 0x0001e2000c101126 */
[----:B------:R-:W-:Y:S05]  /*5460*/  @P1 BRA `(.L_x_201) ;  /* 0x00000000000c1947 */ /* 0x000fea0003800000 */
[----:B------:R-:W5:Y:S02]  /*5470*/  LDG.E.U8 R130, desc[UR38][R10.64+0x49] ;  /* 0x000049260a827981 */ /* 0x000f64000c1e1100 */
[----:B-----5:R-:W-:-:S05]  /*5480*/  PRMT R6, R130, 0x8880, RZ ;  /* 0x0000888082067816 */ /* 0x020fca00000000ff */
[----:B------:R-:W-:-:S07]  /*5490*/  IMAD R19, R6, R123, RZ ;  /* 0x0000007b06137224 */ /* 0x000fce00078e02ff */
.L_x_201:
[----:B------:R-:W-:Y:S05]  /*54a0*/  BSYNC B1 ;  /* 0x0000000000017941 */ /* 0x000fea0003800000 */
.L_x_200:
        /* <DEDUP_REMOVED lines=11> */
.L_x_203:
[----:B------:R-:W-:Y:S05]  /*5560*/  BSYNC B1 ;  /* 0x0000000000017941 */ /* 0x000fea0003800000 */
.L_x_202:
[----:B0-----:R-:W-:Y:S01]  /*5570*/  @!P4 IMAD R7, R62, R122, R19 ;  /* 0x0000007a3e07c224 */ /* 0x001fe200078e0213 */
[----:B------:R-:W-:Y:S04]  /*5580*/  BSSY B1, `(.L_x_204) ;  /* 0x0000006000017945 */ /* 0x000fe80003800000 */
[----:B------:R0:W-:Y:S01]  /*5590*/  @!P4 STG.E.U8 desc[UR38][R8.64+0x48], R7 ;  /* 0x000048070800c986 */ /* 0x0001e2000c101126 */
[----:B------:R-:W-:Y:S05]  /*55a0*/  @P3 BRA `(.L_x_205) ;  /* 0x00000000000c3947 */ /* 0x000fea0003800000 */
[----:B------:R-:W5:Y:S02]  /*55b0*/  LDG.E.U8 R130, desc[UR38][R12.64+0x49] ;  /* 0x000049260c827981 */ /* 0x000f64000c1e1100 */
[----:B-----5:R-:W-:-:S05]  /*55c0*/  PRMT R6, R130, 0x8880, RZ ;  /* 0x0000888082067816 */ /* 0x020fca00000000ff */
[----:B------:R-:W-:-:S07]  /*55d0*/  IMAD R19, R6, R123, RZ ;  /* 0x0000007b06137224 */ /* 0x000fce00078e02ff */
.L_x_205:
[----:B------:R-:W-:Y:S05]  /*55e0*/  BSYNC B1 ;  /* 0x0000000000017941 */ /* 0x000fea0003800000 */
.L_x_204:
[----:B------:R-:W-:Y:S01]  /*55f0*/  @!P3 IMAD R63, R63, R122, R19 ;  /* 0x0000007a3f3fb224 */ /* 0x000fe200078e0213 */
[----:B------:R-:W-:Y:S04]  /*5600*/  BSSY B1, `(.L_x_206) ;  /* 0x0000006000017945 */ /* 0x000fe80003800000 */
[----:B------:R0:W-:Y:S01]  /*5610*/  @!P3 STG.E.U8 desc[UR38][R8.64+0x49], R63 ;  /* 0x0000493f0800b986 */ /* 0x0001e2000c101126 */
[----:B------:R-:W-:Y:S05]  /*5620*/  @P5 BRA `(.L_x_207) ;  /* 0x00000000000c5947 */ /* 0x000fea0003800000 */
[----:B------:R-:W5:Y:S02]  /*5630*/  LDG.E.U8 R130, desc[UR38][R10.64+0x50] ;  /* 0x000050260a827981 */ /* 0x000f64000c1e1100 */
[----:B-----5:R-:W-:-:S05]  /*5640*/  PRMT R6, R130, 0x8880, RZ ;  /* 0x0000888082067816 */ /* 0x020fca00000000ff */
[----:B------:R-:W-:-:S07]  /*5650*/  IMAD R19, R6, R123, RZ ;  /* 0x0000007b06137224 */ /* 0x000fce00078e02ff */
.L_x_207:
[----:B------:R-:W-:Y:S05]  /*5660*/  BSYNC B1 ;  /* 0x0000000000017941 */ /* 0x000fea0003800000 */
.L_x_206:
[----:B0-----:R-:W-:Y:S01]  /*5670*/  @!P5 IMAD R7, R64, R122, R19 ;  /* 0x0000007a4007d224 */ /* 0x001fe200078e0213 */
[----:B------:R-:W-:Y:S04]  /*5680*/  BSSY B1, `(.L_x_208) ;  /* 0x0000006000017945 */ /* 0x000fe80003800000 */
[----:B------:R0:W-:Y:S01]  /*5690*/  @!P5 STG.E.U8 desc[UR38][R4.64+0x50], R7 ;  /* 0x000050070400d986 */ /* 0x0001e2000c101126 */
[----:B------:R-:W-:Y:S05]  /*56a0*/  @P1 BRA `(.L_x_209) ;  /* 0x00000000000c1947 */ /* 0x000fea0003800000 */
[----:B------:R-:W5:Y:S02]  /*56b0*/  LDG.E.U8 R130, desc[UR38][R10.64+0x51] ;  /* 0x000051260a827981 */ /* 0x000f64000c1e1100 */
[----:B-----5:R-:W-:-:S05]  /*56c0*/  PRMT R6, R130, 0x8880, RZ ;  /* 0x0000888082067816 */ /* 0x020fca00000000ff */
[----:B------:R-:W-:-:S07]  /*56d0*/  IMAD R19, R6, R123, RZ ;  /* 0x0000007b06137224 */ /* 0x000fce00078e02ff */
.L_x_209:
[----:B------:R-:W-:Y:S05]  /*56e0*/  BSYNC B1 ;  /* 0x0000000000017941 */ /* 0x000fea0003800000 */
.L_x_208:
[----:B------:R-:W-:Y:S01]  /*56f0*/  ISETP.LT.OR P4, PT, R3, 0x51, !P0 ;  /* 0x000000510300780c */ /* 0x000fe20004781670 */
[----:B------:R-:W-:Y:S01]  /*5700*/  @!P1 IMAD R65, R65, R122, R19 ;  /* 0x0000007a41419224 */ /* 0x000fe200078e0213 */
[----:B------:R-:W-:Y:S01]  /*5710*/  BSSY B1, `(.L_x_210) ;  /* 0x000000a000017945 */ /* 0x000fe20003800000 */
[C---:B------:R-:W-:Y:S02]  /*5720*/  ISETP.LT.OR P3, PT, R3.reuse, 0x52, !P0 ;  /* 0x000000520300780c */ /* 0x040fe40004761670 */
[C---:B------:R-:W-:Y:S01]  /*5730*/  ISETP.LT.OR P5, PT, R3.reuse, 0x59, !P0 ;  /* 0x000000590300780c */ /* 0x040fe200047a1670 */
[----:B------:R0:W-:Y:S01]  /*5740*/  @!P1 STG.E.U8 desc[UR38][R4.64+0x51], R65 ;  /* 0x0000514104009986 */ /* 0x0001e2000c101126 */
[C---:B------:R-:W-:Y:S02]  /*5750*/  ISETP.LT.OR P1, PT, R3.reuse, 0x59, !P2 ;  /* 0x000000590300780c */ /* 0x040fe40005721670 */
[----:B------:R-:W-:-:S04]  /*5760*/  ISETP.LT.OR P2, PT, R3, 0x5a, !P2 ;  /* 0x0000005a0300780c */ /* 0x000fc80005741670 */
[----:B------:R-:W-:Y:S09]  /*5770*/  @P4 BRA `(.L_x_211) ;  /* 0x00000000000c4947 */ /* 0x000ff20003800000 */
[----:B------:R-:W5:Y:S02]  /*5780*/  LDG.E.U8 R130, desc[UR38][R12.64+0x50] ;  /* 0x000050260c827981 */ /* 0x000f64000c1e1100 */
[----:B-----5:R-:W-:-:S05]  /*5790*/  PRMT R6, R130, 0x8880, RZ ;  /* 0x0000888082067816 */ /* 0x020fca00000000ff */
[----:B------:R-:W-:-:S07]  /*57a0*/  IMAD R19, R6, R123, RZ ;  /* 0x0000007b06137224 */ /* 0x000fce00078e02ff */
.L_x_211:
[----:B------:R-:W-:Y:S05]  /*57b0*/  BSYNC B1 ;  /* 0x0000000000017941 */ /* 0x000fea0003800000 */
.L_x_210:
[----:B0-----:R-:W-:Y:S01]  /*57c0*/  @!P4 IMAD R7, R66, R122, R19 ;  /* 0x0000007a4207c224 */ /* 0x001fe200078e0213 */
[----:B------:R-:W-:Y:S04]  /*57d0*/  BSSY B1, `(.L_x_212) ;  /* 0x0000006000017945 */ /* 0x000fe80003800000 */
[----:B------:R0:W-:Y:S01]  /*57e0*/  @!P4 STG.E.U8 desc[UR38][R8.64+0x50], R7 ;  /* 0x000050070800c986 */ /* 0x0001e2000c101126 */
[----:B------:R-:W-:Y:S05]  /*57f0*/  @P3 BRA `(.L_x_213) ;  /* 0x00000000000c3947 */ /* 0x000fea0003800000 */
[----:B------:R-:W5:Y:S02]  /*5800*/  LDG.E.U8 R130, desc[UR38][R12.64+0x51] ;  /* 0x000051260c827981 */ /* 0x000f64000c1e1100 */
[----:B-----5:R-:W-:-:S05]  /*5810*/  PRMT R6, R130, 0x8880, RZ ;  /* 0x0000888082067816 */ /* 0x020fca00000000ff */
[----:B------:R-:W-:-:S07]  /*5820*/  IMAD R19, R6, R123, RZ ;  /* 0x0000007b06137224 */ /* 0x000fce00078e02ff */
.L_x_213:
[----:B------:R-:W-:Y:S05]  /*5830*/  BSYNC B1 ;  /* 0x0000000000017941 */ /* 0x000fea0003800000 */
.L_x_212:
[----:B------:R-:W-:Y:S01]  /*5840*/  @!P3 IMAD R67, R67, R122, R19 ;  /* 0x0000007a4343b224 */ /* 0x000fe200078e0213 */
[----:B------:R-:W-:Y:S04]  /*5850*/  BSSY B1, `(.L_x_214) ;  /* 0x0000006000017945 */ /* 0x000fe80003800000 */
[----:B------:R0:W-:Y:S01]  /*5860*/  @!P3 STG.E.U8 desc[UR38][R8.64+0x51], R67 ;  /* 0x000051430800b986 */ /* 0x0001e2000c101126 */
[----:B------:R-:W-:Y:S05]  /*5870*/  @P1 BRA `(.L_x_215) ;  /* 0x00000000000c1947 */ /* 0x000fea0003800000 */
[----:B------:R-:W5:Y:S02]  /*5880*/  LDG.E.U8 R130, desc[UR38][R10.64+0x58] ;  /* 0x000058260a827981 */ /* 0x000f64000c1e1100 */
[----:B-----5:R-:W-:-:S05]  /*5890*/  PRMT R6, R130, 0x8880, RZ ;  /* 0x0000888082067816 */ /* 0x020fca00000000ff */
[----:B------:R-:W-:-:S07]  /*58a0*/  IMAD R19, R6, R123, RZ ;  /* 0x0000007b06137224 */ /* 0x000fce00078e02ff */
.L_x_215:
[----:B------:R-:W-:Y:S05]  /*58b0*/  BSYNC B1 ;  /* 0x0000000000017941 */ /* 0x000fea0003800000 */
.L_x_214:
[----:B0-----:R-:W-:Y:S01]  /*58c0*/  @!P1 IMAD R7, R68, R122, R19 ;  /* 0x0000007a44079224 */ /* 0x001fe200078e0213 */
[----:B------:R-:W-:Y:S04]  /*58d0*/  BSSY B1, `(.L_x_216) ;  /* 0x0000006000017945 */ /* 0x000fe80003800000 */
[----:B------:R0:W-:Y:S01]  /*58e0*/  @!P1 STG.E.U8 desc[UR38][R4.64+0x58], R7 ;  /* 0x0000580704009986 */ /* 0x0001e2000c101126 */
[----:B------:R-:W-:Y:S05]  /*58f0*/  @P2 BRA `(.L_x_217) ;  /* 0x00000000000c2947 */ /* 0x000fea0003800000 */
[----:B------:R-:W5:Y:S02]  /*5900*/  LDG.E.U8 R130, desc[UR38][R10.64+0x59] ;  /* 0x000059260a827981 */ /* 0x000f64000c1e1100 */
[----:B-----5:R-:W-:-:S05]  /*5910*/  PRMT R6, R130, 0x8880, RZ ;  /* 0x0000888082067816 */ /* 0x020fca00000000ff */
[----:B------:R-:W-:-:S07]  /*5920*/  IMAD R19, R6, R123, RZ ;  /* 0x0000007b06137224 */ /* 0x000fce00078e02ff */
.L_x_217:
[----:B------:R-:W-:Y:S05]  /*5930*/  BSYNC B1 ;  /* 0x0000000000017941 */ /* 0x000fea0003800000 */
.L_x_216:
[----:B------:R-:W-:Y:S01]  /*5940*/  @!P2 IMAD R69, R69, R122, R19 ;  /* 0x0000007a4545a224 */ /* 0x000fe200078e0213 */
[----:B------:R-:W-:Y:S04]  /*5950*/  BSSY B1, `(.L_x_218) ;  /* 0x0000006000017945 */ /* 0x000fe80003800000 */
[----:B------:R0:W-:Y:S01]  /*5960*/  @!P2 STG.E.U8 desc[UR38][R4.64+0x59], R69 ;  /* 0x000059450400a986 */ /* 0x0001e2000c101126 */
[----:B------:R-:W-:Y:S05]  /*5970*/  @P5 BRA `(.L_x_219) ;  /* 0x00000000000c5947 */ /* 0x000fea0003800000 */
[----:B------:R-:W0:Y:S02]  /*5980*/  LDG.E.U8 R130, desc[UR38][R12.64+0x58] ;  /* 0x000058260c827981 */ /* 0x000e24000c1e1100 */
[----:B01-3--:R-:W-:-:S05]  /*5990*/  PRMT R4, R130, 0x8880, RZ ;  /* 0x0000888082047816 */ /* 0x00bfca00000000ff */
[----:B------:R-:W-:-:S07]  /*59a0*/  IMAD R19, R4, R123, RZ ;  /* 0x0000007b04137224 */ /* 0x000fce00078e02ff */
.L_x_219:
[----:B------:R-:W-:Y:S05]  /*59b0*/  BSYNC B1 ;  /* 0x0000000000017941 */ /* 0x000fea0003800000 */
.L_x_218:
[----:B01-3--:R-:W-:Y:S01]  /*59c0*/  @!P5 IMAD R5, R70, R122, R19 ;  /* 0x0000007a4605d224 */ /* 0x00bfe200078e0213 */
[----:B------:R-:W-:Y:S01]  /*59d0*/  ISETP.LT.OR P0, PT, R3, 0x5a, !P0 ;  /* 0x0000005a0300780c */ /* 0x000fe20004701670 */
[----:B------:R-:W-:Y:S03]  /*59e0*/  BSSY B1, `(.L_x_220) ;  /* 0x0000006000017945 */ /* 0x000fe60003800000 */
[----:B------:R0:W-:Y:S09]  /*59f0*/  @!P5 STG.E.U8 desc[UR38][R8.64+0x58], R5 ;  /* 0x000058050800d986 */ /* 0x0001f2000c101126 */
[----:B------:R-:W-:Y:S05]  /*5a00*/  @P0 BRA `(.L_x_221) ;  /* 0x00000000000c0947 */ /* 0x000fea0003800000 */
[----:B------:R-:W3:Y:S02]  /*5a10*/  LDG.E.U8 R130, desc[UR38][R12.64+0x59] ;  /* 0x000059260c827981 */ /* 0x000ee4000c1e1100 */
[----:B---3--:R-:W-:-:S05]  /*5a20*/  PRMT R4, R130, 0x8880, RZ ;  /* 0x0000888082047816 */ /* 0x008fca00000000ff */
[----:B------:R-:W-:-:S07]  /*5a30*/  IMAD R19, R4, R123, RZ ;  /* 0x0000007b04137224 */ /* 0x000fce00078e02ff */
.L_x_221:
[----:B------:R-:W-:Y:S05]  /*5a40*/  BSYNC B1 ;  /* 0x0000000000017941 */ /* 0x000fea0003800000 */
.L_x_220:
[----:B------:R-:W-:Y:S01]  /*5a50*/  IMAD R19, R71, R122, R19 ;  /* 0x0000007a47137224 */ /* 0x000fe200078e0213 */
[----:B------:R-:W-:Y:S06]  /*5a60*/  @P0 BRA `(.L_x_222) ;  /* 0x0000001000980947 */ /* 0x000fec0003800000 */
[----:B------:R1:W-:Y:S01]  /*5a70*/  STG.E.U8 desc[UR38][R8.64+0x59], R19 ;  /* 0x0000591308007986 */ /* 0x0003e2000c101126 */
[----:B------:R-:W-:Y:S05]  /*5a80*/  BRA `(.L_x_222) ;  /* 0x0000001000907947 */ /* 0x000fea0003800000 */
.L_x_29:
[C---:B------:R-:W-:Y:S02]  /*5a90*/  ISETP.GE.AND P2, PT, R131.reuse, 0x1, PT ;  /* 0x000000018300780c */ /* 0x040fe40003f46270 */
[----:B------:R-:W-:Y:S02]  /*5aa0*/  ISETP.GE.AND P1, PT, R131, 0x9, PT ;  /* 0x000000098300780c */ /* 0x000fe40003f26270 */
[C---:B------:R-:W-:Y:S02]  /*5ab0*/  ISETP.LT.OR P3, PT, R3.reuse, 0x1, !P2 ;  /* 0x000000010300780c */ /* 0x040fe40005761670 */
[C---:B------:R-:W-:Y:S02]  /*5ac0*/  ISETP.LT.OR P5, PT, R3.reuse, 0x2, !P2 ;  /* 0x000000020300780c */ /* 0x040fe400057a1670 */
[C---:B------:R-:W-:Y:S02]  /*5ad0*/  ISETP.LT.OR P0, PT, R3.reuse, 0x1, !P1 ;  /* 0x000000010300780c */ /* 0x040fe40004f01670 */
[----:B------:R-:W-:-:S07]  /*5ae0*/  ISETP.LT.OR P4, PT, R3, 0x2, !P1 ;  /* 0x000000020300780c */ /* 0x000fce0004f81670 */
[-C--:B------:R-:W-:Y:S02]  /*5af0*/  @!P3 IMAD R11, R72, R122.reuse, RZ ;  /* 0x0000007a480bb224 */ /* 0x080fe400078e02ff */
[-C--:B------:R-:W-:Y:S02]  /*5b00*/  @!P5 IMAD R73, R73, R122.reuse, RZ ;  /* 0x0000007a4949d224 */ /* 0x080fe400078e02ff */
[-C--:B------:R-:W-:Y:S01]  /*5b10*/  @!P0 IMAD R13, R74, R122.reuse, RZ ;  /* 0x0000007a4a0d8224 */ /* 0x080fe200078e02ff */
[----:B------:R0:W-:Y:S01]  /*5b20*/  @!P3 STG.E.U8 desc[UR38][R14.64], R11 ;  /* 0x0000000b0e00b986 */ /* 0x0001e2000c101126 */
[----:B------:R-:W-:Y:S01]  /*5b30*/  ISETP.LT.OR P3, PT, R3, 0x9, !P2 ;  /* 0x000000090300780c */ /* 0x000fe20005761670 */
[----:B------:R-:W-:Y:S02]  /*5b40*/  @!P4 IMAD R75, R75, R122, RZ ;  /* 0x0000007a4b4bc224 */ /* 0x000fe400078e02ff */
[----:B------:R-:W-:Y:S01]  /*5b50*/  @!P5 STG.E.U8 desc[UR38][R14.64+0x1], R73 ;  /* 0x000001490e00d986 */ /* 0x000fe2000c101126 */
[----:B------:R-:W-:-:S03]  /*5b60*/  ISETP.LT.OR P5, PT, R3, 0xa, !P2 ;  /* 0x0000000a0300780c */ /* 0x000fc600057a1670 */
[----:B------:R1:W-:Y:S01]  /*5b70*/  @!P0 STG.E.U8 desc[UR38][R6.64], R13 ;  /* 0x0000000d06008986 */ /* 0x0003e2000c101126 */
[----:B------:R-:W-:-:S03]  /*5b80*/  ISETP.LT.OR P0, PT, R3, 0x9, !P1 ;  /* 0x000000090300780c */ /* 0x000fc60004f01670 */
[----:B------:R-:W-:Y:S01]  /*5b90*/  @!P4 STG.E.U8 desc[UR38][R6.64+0x1], R75 ;  /* 0x0000014b0600c986 */ /* 0x000fe2000c101126 */
[----:B------:R-:W-:Y:S01]  /*5ba0*/  ISETP.LT.OR P4, PT, R3, 0xa, !P1 ;  /* 0x0000000a0300780c */ /* 0x000fe20004f81670 */
[----:B------:R-:W-:-:S04]  /*5bb0*/  @!P3 IMAD R19, R76, R122, RZ ;  /* 0x0000007a4c13b224 */ /* 0x000fc800078e02ff */
[-C--:B------:R-:W-:Y:S01]  /*5bc0*/  @!P5 IMAD R77, R77, R122.reuse, RZ ;  /* 0x0000007a4d4dd224 */ /* 0x080fe200078e02ff */
[----:B------:R2:W-:Y:S01]  /*5bd0*/  @!P3 STG.E.U8 desc[UR38][R14.64+0x8], R19 ;  /* 0x000008130e00b986 */ /* 0x0005e2000c101126 */
[C---:B------:R-:W-:Y:S02]  /*5be0*/  ISETP.LT.OR P3, PT, R3.reuse, 0x11, !P2 ;  /* 0x000000110300780c */ /* 0x040fe40005761670 */
[-C--:B0-----:R-:W-:Y:S01]  /*5bf0*/  @!P0 IMAD R11, R78, R122.reuse, RZ ;  /* 0x0000007a4e0b8224 */ /* 0x081fe200078e02ff */
[----:B------:R-:W-:Y:S01]  /*5c00*/  @!P5 STG.E.U8 desc[UR38][R14.64+0x9], R77 ;  /* 0x0000094d0e00d986 */ /* 0x000fe2000c101126 */
[----:B------:R-:W-:Y:S02]  /*5c10*/  ISETP.LT.OR P5, PT, R3, 0x12, !P2 ;  /* 0x000000120300780c */ /* 0x000fe400057a1670 */
[----:B------:R-:W-:Y:S01]  /*5c20*/  @!P4 IMAD R79, R79, R122, RZ ;  /* 0x0000007a4f4fc224 */ /* 0x000fe200078e02ff */
[----:B------:R0:W-:Y:S01]  /*5c30*/  @!P0 STG.E.U8 desc[UR38][R6.64+0x8], R11 ;  /* 0x0000080b06008986 */ /* 0x0001e2000c101126 */
[----:B------:R-:W-:-:S03]  /*5c40*/  ISETP.LT.OR P0, PT, R3, 0x11, !P1 ;  /* 0x000000110300780c */ /* 0x000fc60004f01670 */
[----:B------:R-:W-:Y:S01]  /*5c50*/  @!P4 STG.E.U8 desc[UR38][R6.64+0x9], R79 ;  /* 0x0000094f0600c986 */ /* 0x000fe2000c101126 */
[----:B------:R-:W-:Y:S01]  /*5c60*/  ISETP.LT.OR P4, PT, R3, 0x12, !P1 ;  /* 0x000000120300780c */ /* 0x000fe20004f81670 */
[----:B-1----:R-:W-:-:S04]  /*5c70*/  @!P3 IMAD R13, R80, R122, RZ ;  /* 0x0000007a500db224 */ /* 0x002fc800078e02ff */
[-C--:B------:R-:W-:Y:S01]  /*5c80*/  @!P5 IMAD R81, R81, R122.reuse, RZ ;  /* 0x0000007a5151d224 */ /* 0x080fe200078e02ff */
[----:B------:R1:W-:Y:S01]  /*5c90*/  @!P3 STG.E.U8 desc[UR38][R14.64+0x10], R13 ;  /* 0x0000100d0e00b986 */ /* 0x0003e2000c101126 */
[C---:B------:R-:W-:Y:S02]  /*5ca0*/  ISETP.LT.OR P3, PT, R3.reuse, 0x19, !P2 ;  /* 0x000000190300780c */ /* 0x040fe40005761670 */
[-C--:B--2---:R-:W-:Y:S01]  /*5cb0*/  @!P0 IMAD R19, R82, R122.reuse, RZ ;  /* 0x0000007a52138224 */ /* 0x084fe200078e02ff */
[----:B------:R-:W-:Y:S01]  /*5cc0*/  @!P5 STG.E.U8 desc[UR38][R14.64+0x11], R81 ;  /* 0x000011510e00d986 */ /* 0x000fe2000c101126 */
[----:B------:R-:W-:Y:S02]  /*5cd0*/  ISETP.LT.OR P5, PT, R3, 0x1a, !P2 ;  /* 0x0000001a0300780c */ /* 0x000fe400057a1670 */
[----:B------:R-:W-:Y:S01]  /*5ce0*/  @!P4 IMAD R83, R83, R122, RZ ;  /* 0x0000007a5353c224 */ /* 0x000fe200078e02ff */
[----:B------:R2:W-:Y:S01]  /*5cf0*/  @!P0 STG.E.U8 desc[UR38][R6.64+0x10], R19 ;  /* 0x0000101306008986 */ /* 0x0005e2000c101126 */
[----:B------:R-:W-:-:S03]  /*5d00*/  ISETP.LT.OR P0, PT, R3, 0x19, !P1 ;  /* 0x000000190300780c */ /* 0x000fc60004f01670 */
[----:B------:R-:W-:Y:S01]  /*5d10*/  @!P4 STG.E.U8 desc[UR38][R6.64+0x11], R83 ;  /* 0x000011530600c986 */ /* 0x000fe2000c101126 */
[----:B------:R-:W-:Y:S01]  /*5d20*/  ISETP.LT.OR P4, PT, R3, 0x1a, !P1 ;  /* 0x0000001a0300780c */ /* 0x000fe20004f81670 */
[----:B0-----:R-:W-:-:S04]  /*5d30*/  @!P3 IMAD R11, R84, R122, RZ ;  /* 0x0000007a540bb224 */ /* 0x001fc800078e02ff */
[-C--:B------:R-:W-:Y:S01]  /*5d40*/  @!P5 IMAD R85, R85, R122.reuse, RZ ;  /* 0x0000007a5555d224 */ /* 0x080fe200078e02ff */
[----:B------:R0:W-:Y:S01]  /*5d50*/  @!P3 STG.E.U8 desc[UR38][R14.64+0x18], R11 ;  /* 0x0000180b0e00b986 */ /* 0x0001e2000c101126 */
[C---:B------:R-:W-:Y:S02]  /*5d60*/  ISETP.LT.OR P3, PT, R3.reuse, 0x21, !P2 ;  /* 0x000000210300780c */ /* 0x040fe40005761670 */
[-C--:B-1----:R-:W-:Y:S01]  /*5d70*/  @!P0 IMAD R13, R86, R122.reuse, RZ ;  /* 0x0000007a560d8224 */ /* 0x082fe200078e02ff */
[----:B------:R-:W-:Y:S01]  /*5d80*/  @!P5 STG.E.U8 desc[UR38][R14.64+0x19], R85 ;  /* 0x000019550e00d986 */ /* 0x000fe2000c101126 */
[----:B------:R-:W-:Y:S02]  /*5d90*/  ISETP.LT.OR P5, PT, R3, 0x22, !P2 ;  /* 0x000000220300780c */ /* 0x000fe400057a1670 */
[----:B------:R-:W-:Y:S01]  /*5da0*/  @!P4 IMAD R87, R87, R122, RZ ;  /* 0x0000007a5757c224 */ /* 0x000fe200078e02ff */
[----:B------:R1:W-:Y:S01]  /*5db0*/  @!P0 STG.E.U8 desc[UR38][R6.64+0x18], R13 ;  /* 0x0000180d06008986 */ /* 0x0003e2000c101126 */
[----:B------:R-:W-:-:S03]  /*5dc0*/  ISETP.LT.OR P0, PT, R3, 0x21, !P1 ;  /* 0x000000210300780c */ /* 0x000fc60004f01670 */
[----:B------:R-:W-:Y:S01]  /*5dd0*/  @!P4 STG.E.U8 desc[UR38][R6.64+0x19], R87 ;  /* 0x000019570600c986 */ /* 0x000fe2000c101126 */
[----:B------:R-:W-:Y:S01]  /*5de0*/  ISETP.LT.OR P4, PT, R3, 0x22, !P1 ;  /* 0x000000220300780c */ /* 0x000fe20004f81670 */
[----:B--2---:R-:W-:-:S04]  /*5df0*/  @!P3 IMAD R19, R88, R122, RZ ;  /* 0x0000007a5813b224 */ /* 0x004fc800078e02ff */
        /* <DEDUP_REMOVED lines=80> */
[----:B------:R-:W-:-:S02]  /*6300*/  ISETP.GE.AND P0, PT, R131, 0x81, PT ;  /* 0x000000818300780c */ /* 0x000fc40003f06270 */
[C---:B------:R-:W-:Y:S01]  /*6310*/  ISETP.LT.OR P5, PT, R3.reuse, 0x59, !P1 ;  /* 0x000000590300780c */ /* 0x040fe20004fa1670 */
[----:B------:R-:W-:Y:S01]  /*6320*/  @!P4 STG.E.U8 desc[UR38][R6.64+0x51], R115 ;  /* 0x000051730600c986 */ /* 0x000fe2000c101126 */
[C---:B------:R-:W-:Y:S01]  /*6330*/  ISETP.LT.OR P1, PT, R3.reuse, 0x5a, !P1 ;  /* 0x0000005a0300780c */ /* 0x040fe20004f21670 */
[----:B-1----:R-:W-:Y:S01]  /*6340*/  @!P3 IMAD R13, R116, R122, RZ ;  /* 0x0000007a740db224 */ /* 0x002fe200078e02ff */
[----:B------:R-:W-:-:S03]  /*6350*/  ISETP.LT.OR P4, PT, R3, 0x1, !P0 ;  /* 0x000000010300780c */ /* 0x000fc60004781670 */
[----:B------:R-:W-:Y:S01]  /*6360*/  @!P2 IMAD R117, R117, R122, RZ ;  /* 0x0000007a7575a224 */ /* 0x000fe200078e02ff */
[----:B------:R1:W-:Y:S01]  /*6370*/  @!P3 STG.E.U8 desc[UR38][R14.64+0x58], R13 ;  /* 0x0000580d0e00b986 */ /* 0x0003e2000c101126 */
[----:B------:R-:W-:-:S03]  /*6380*/  ISETP.LT.OR P3, PT, R3, 0x2, !P0 ;  /* 0x000000020300780c */ /* 0x000fc60004761670 */
[----:B------:R3:W-:Y:S01]  /*6390*/  @!P2 STG.E.U8 desc[UR38][R14.64+0x59], R117 ;  /* 0x000059750e00a986 */ /* 0x0007e2000c101126 */
[-C--:B--2---:R-:W-:Y:S01]  /*63a0*/  @!P5 IMAD R19, R118, R122.reuse, RZ ;  /* 0x0000007a7613d224 */ /* 0x084fe200078e02ff */
[----:B------:R-:W-:Y:S01]  /*63b0*/  ISETP.GE.AND P2, PT, R131, 0x89, PT ;  /* 0x000000898300780c */ /* 0x000fe20003f46270 */
[-C--:B------:R-:W-:Y:S02]  /*63c0*/  @!P1 IMAD R119, R119, R122.reuse, RZ ;  /* 0x0000007a77779224 */ /* 0x080fe400078e02ff */
[----:B0-----:R-:W-:Y:S01]  /*63d0*/  @!P4 IMAD R11, R24, R122, RZ ;  /* 0x0000007a180bc224 */ /* 0x001fe200078e02ff */
[----:B------:R-:W-:Y:S01]  /*63e0*/  @!P5 STG.E.U8 desc[UR38][R6.64+0x58], R19 ;  /* 0x000058130600d986 */ /* 0x000fe2000c101126 */
[----:B------:R-:W-:-:S03]  /*63f0*/  ISETP.LT.OR P5, PT, R3, 0x1, !P2 ;  /* 0x000000010300780c */ /* 0x000fc600057a1670 */
[----:B------:R-:W-:Y:S01]  /*6400*/  @!P3 IMAD R25, R25, R122, RZ ;  /* 0x0000007a1919b224 */ /* 0x000fe200078e02ff */
[----:B------:R0:W-:Y:S01]  /*6410*/  @!P1 STG.E.U8 desc[UR38][R6.64+0x59], R119 ;  /* 0x0000597706009986 */ /* 0x0001e2000c101126 */
[----:B------:R-:W-:-:S03]  /*6420*/  ISETP.LT.OR P1, PT, R3, 0x2, !P2 ;  /* 0x000000020300780c */ /* 0x000fc60005721670 */
[----:B------:R2:W-:Y:S01]  /*6430*/  @!P4 STG.E.U8 desc[UR38][R4.64], R11 ;  /* 0x0000000b0400c986 */ /* 0x0005e2000c101126 */
[----:B------:R-:W-:-:S03]  /*6440*/  ISETP.LT.OR P4, PT, R3, 0x9, !P0 ;  /* 0x000000090300780c */ /* 0x000fc60004781670 */
[----:B------:R-:W-:Y:S01]  /*6450*/  @!P3 STG.E.U8 desc[UR38][R4.64+0x1], R25 ;  /* 0x000001190400b986 */ /* 0x000fe2000c101126 */
[----:B------:R-:W-:Y:S01]  /*6460*/  ISETP.LT.OR P3, PT, R3, 0xa, !P0 ;  /* 0x0000000a0300780c */ /* 0x000fe20004761670 */
[----:B-1----:R-:W-:-:S04]  /*6470*/  @!P5 IMAD R13, R26, R122, RZ ;  /* 0x0000007a1a0dd224 */ /* 0x002fc800078e02ff */
[-C--:B------:R-:W-:Y:S01]  /*6480*/  @!P1 IMAD R27, R27, R122.reuse, RZ ;  /* 0x0000007a1b1b9224 */ /* 0x080fe200078e02ff */
[----:B------:R-:W-:Y:S01]  /*6490*/  @!P5 STG.E.U8 desc[UR38][R8.64], R13 ;  /* 0x0000000d0800d986 */ /* 0x000fe2000c101126 */
[C---:B------:R-:W-:Y:S02]  /*64a0*/  ISETP.LT.OR P5, PT, R3.reuse, 0x9, !P2 ;  /* 0x000000090300780c */ /* 0x040fe400057a1670 */
[-C--:B---3--:R-:W-:Y:S01]  /*64b0*/  @!P4 IMAD R15, R28, R122.reuse, RZ ;  /* 0x0000007a1c0fc224 */ /* 0x088fe200078e02ff */
[----:B------:R-:W-:Y:S01]  /*64c0*/  @!P1 STG.E.U8 desc[UR38][R8.64+0x1], R27 ;  /* 0x0000011b08009986 */ /* 0x000fe2000c101126 */
[----:B------:R-:W-:Y:S02]  /*64d0*/  ISETP.LT.OR P1, PT, R3, 0xa, !P2 ;  /* 0x0000000a0300780c */ /* 0x000fe40005721670 */
[----:B------:R-:W-:Y:S01]  /*64e0*/  @!P3 IMAD R29, R29, R122, RZ ;  /* 0x0000007a1d1db224 */ /* 0x000fe200078e02ff */
[----:B------:R-:W-:Y:S01]  /*64f0*/  @!P4 STG.E.U8 desc[UR38][R4.64+0x8], R15 ;  /* 0x0000080f0400c986 */ /* 0x000fe2000c101126 */
[----:B------:R-:W-:-:S03]  /*6500*/  ISETP.LT.OR P4, PT, R3, 0x11, !P0 ;  /* 0x000000110300780c */ /* 0x000fc60004781670 */
[----:B------:R-:W-:Y:S01]  /*6510*/  @!P3 STG.E.U8 desc[UR38][R4.64+0x9], R29 ;  /* 0x0000091d0400b986 */ /* 0x000fe2000c101126 */
[----:B------:R-:W-:Y:S01]  /*6520*/  ISETP.LT.OR P3, PT, R3, 0x12, !P0 ;  /* 0x000000120300780c */ /* 0x000fe20004761670 */
[----:B0-----:R-:W-:-:S04]  /*6530*/  @!P5 IMAD R7, R30, R122, RZ ;  /* 0x0000007a1e07d224 */ /* 0x001fc800078e02ff */
[-C--:B------:R-:W-:Y:S01]  /*6540*/  @!P1 IMAD R31, R31, R122.reuse, RZ ;  /* 0x0000007a1f1f9224 */ /* 0x080fe200078e02ff */
[----:B------:R0:W-:Y:S01]  /*6550*/  @!P5 STG.E.U8 desc[UR38][R8.64+0x8], R7 ;  /* 0x000008070800d986 */ /* 0x0001e2000c101126 */
[C---:B------:R-:W-:Y:S02]  /*6560*/  ISETP.LT.OR P5, PT, R3.reuse, 0x11, !P2 ;  /* 0x000000110300780c */ /* 0x040fe400057a1670 */
[-C--:B--2---:R-:W-:Y:S01]  /*6570*/  @!P4 IMAD R11, R32, R122.reuse, RZ ;  /* 0x0000007a200bc224 */ /* 0x084fe200078e02ff */
        /* <DEDUP_REMOVED lines=11> */
[-C--:B------:R-:W-:Y:S01]  /*6630*/  @!P4 IMAD R13, R36, R122.reuse, RZ ;  /* 0x0000007a240dc224 */ /* 0x080fe200078e02ff */
        /* <DEDUP_REMOVED lines=67> */
[----:B-1----:R-:W-:-:S04]  /*6a70*/  @!P5 IMAD R13, R58, R122, RZ ;  /* 0x0000007a3a0dd224 */ /* 0x002fc800078e02ff */
        /* <DEDUP_REMOVED lines=12> */
[----:B------:R-:W-:-:S04]  /*6b40*/  @!P1 IMAD R11, R62, R122, RZ ;  /* 0x0000007a3e0b9224 */ /* 0x000fc800078e02ff */
[-C--:B------:R-:W-:Y:S01]  /*6b50*/  @!P4 IMAD R63, R63, R122.reuse, RZ ;  /* 0x0000007a3f3fc224 */ /* 0x080fe200078e02ff */
[----:B------:R1:W-:Y:S01]  /*6b60*/  @!P1 STG.E.U8 desc[UR38][R8.64+0x48], R11 ;  /* 0x0000480b08009986 */ /* 0x0003e2000c101126 */
[----:B------:R-:W-:Y:S02]  /*6b70*/  ISETP.LT.OR P1, PT, R3, 0x51, !P2 ;  /* 0x000000510300780c */ /* 0x000fe40005721670 */
[----:B------:R-:W-:Y:S01]  /*6b80*/  @!P3 IMAD R65, R65, R122, RZ ;  /* 0x0000007a4141b224 */ /* 0x000fe200078e02ff */
[----:B------:R3:W-:Y:S01]  /*6b90*/  @!P4 STG.E.U8 desc[UR38][R8.64+0x49], R63 ;  /* 0x0000493f0800c986 */ /* 0x0007e2000c101126 */
[----:B------:R-:W-:-:S03]  /*6ba0*/  ISETP.LT.OR P4, PT, R3, 0x52, !P2 ;  /* 0x000000520300780c */ /* 0x000fc60005781670 */
[----:B------:R3:W-:Y:S01]  /*6bb0*/  @!P3 STG.E.U8 desc[UR38][R4.64+0x51], R65 ;  /* 0x000051410400b986 */ /* 0x0007e2000c101126 */
[C---:B------:R-:W-:Y:S02]  /*6bc0*/  ISETP.LT.OR P3, PT, R3.reuse, 0x59, !P0 ;  /* 0x000000590300780c */ /* 0x040fe40004761670 */
[C---:B------:R-:W-:Y:S01]  /*6bd0*/  ISETP.LT.OR P0, PT, R3.reuse, 0x5a, !P0 ;  /* 0x0000005a0300780c */ /* 0x040fe20004701670 */
[----:B------:R3:W-:Y:S01]  /*6be0*/  @!P5 STG.E.U8 desc[UR38][R4.64+0x50], R13 ;  /* 0x0000500d0400d986 */ /* 0x0007e2000c101126 */
[C---:B------:R-:W-:Y:S02]  /*6bf0*/  ISETP.LT.OR P5, PT, R3.reuse, 0x59, !P2 ;  /* 0x000000590300780c */ /* 0x040fe400057a1670 */
[----:B------:R-:W-:Y:S01]  /*6c00*/  ISETP.LT.OR P2, PT, R3, 0x5a, !P2 ;  /* 0x0000005a0300780c */ /* 0x000fe20005741670 */
[-C--:B------:R-:W-:Y:S02]  /*6c10*/  @!P1 IMAD R3, R66, R122.reuse, RZ ;  /* 0x0000007a42039224 */ /* 0x080fe400078e02ff */
[----:B------:R-:W-:-:S03]  /*6c20*/  @!P4 IMAD R67, R67, R122, RZ ;  /* 0x0000007a4343c224 */ /* 0x000fc600078e02ff */
[----:B------:R3:W-:Y:S01]  /*6c30*/  @!P1 STG.E.U8 desc[UR38][R8.64+0x50], R3 ;  /* 0x0000500308009986 */ /* 0x0007e2000c101126 */
[-C--:B0-----:R-:W-:Y:S02]  /*6c40*/  @!P3 IMAD R7, R68, R122.reuse, RZ ;  /* 0x0000007a4407b224 */ /* 0x081fe400078e02ff */
[-C--:B------:R-:W-:Y:S01]  /*6c50*/  @!P0 IMAD R69, R69, R122.reuse, RZ ;  /* 0x0000007a45458224 */ /* 0x080fe200078e02ff */
[----:B------:R3:W-:Y:S01]  /*6c60*/  @!P4 STG.E.U8 desc[UR38][R8.64+0x51], R67 ;  /* 0x000051430800c986 */ /* 0x0007e2000c101126 */
[-C--:B-1----:R-:W-:Y:S02]  /*6c70*/  @!P5 IMAD R11, R70, R122.reuse, RZ ;  /* 0x0000007a460bd224 */ /* 0x082fe400078e02ff */
[----:B------:R-:W-:Y:S01]  /*6c80*/  @!P2 IMAD R71, R71, R122, RZ ;  /* 0x0000007a4747a224 */ /* 0x000fe200078e02ff */
[----:B------:R3:W-:Y:S04]  /*6c90*/  @!P3 STG.E.U8 desc[UR38][R4.64+0x58], R7 ;  /* 0x000058070400b986 */ /* 0x0007e8000c101126 */
[----:B------:R3:W-:Y:S04]  /*6ca0*/  @!P0 STG.E.U8 desc[UR38][R4.64+0x59], R69 ;  /* 0x0000594504008986 */ /* 0x0007e8000c101126 */
[----:B------:R3:W-:Y:S04]  /*6cb0*/  @!P5 STG.E.U8 desc[UR38][R8.64+0x58], R11 ;  /* 0x0000580b0800d986 */ /* 0x0007e8000c101126 */
[----:B------:R3:W-:Y:S02]  /*6cc0*/  @!P2 STG.E.U8 desc[UR38][R8.64+0x59], R71 ;  /* 0x000059470800a986 */ /* 0x0007e4000c101126 */
.L_x_222:
[----:B------:R-:W-:Y:S05]  /*6cd0*/  BSYNC B0 ;  /* 0x0000000000007941 */ /* 0x000fea0003800000 */
.L_x_28:
[----:B------:R-:W-:Y:S01]  /*6ce0*/  IADD3 R16, P0, R16, UR36, RZ ;  /* 0x0000002410107c10 */ /* 0x000fe2000ff1e0ff */
[----:B------:R-:W-:Y:S01]  /*6cf0*/  ULDC.64 UR4, c[0x0][0x650] ;  /* 0x0001940000047ab9 */ /* 0x000fe20000000a00 */
[----:B---3--:R-:W-:Y:S01]  /*6d00*/  PRMT R3, RZ, 0x7610, R3 ;  /* 0x00007610ff037816 */ /* 0x008fe20000000003 */
[----:B------:R-:W-:Y:S01]  /*6d10*/  IMAD.MOV.U32 R120, RZ, RZ, -0x1 ;  /* 0xffffffffff787424 */ /* 0x000fe200078e00ff */
[----:B------:R-:W-:Y:S01]  /*6d20*/  IADD3.X R17, R17, UR42, RZ, P0, !PT ;  /* 0x0000002a11117c10 */ /* 0x000fe200087fe4ff */
[----:B-1----:R-:W-:Y:S01]  /*6d30*/  IMAD.MOV.U32 R19, RZ, RZ, -0x1 ;  /* 0xffffffffff137424 */ /* 0x002fe200078e00ff */
[----:B------:R-:W-:-:S04]  /*6d40*/  ISETP.GE.U32.AND P0, PT, R16, UR4, PT ;  /* 0x0000000410007c0c */ /* 0x000fc8000bf06070 */
[----:B------:R-:W-:-:S13]  /*6d50*/  ISETP.GE.U32.AND.EX P0, PT, R17, UR5, PT, P0 ;  /* 0x0000000511007c0c */ /* 0x000fda000bf06100 */
[----:B------:R-:W-:Y:S05]  /*6d60*/  @P0 BRA `(.L_x_223) ;  /* 0x0000000400500947 */ /* 0x000fea0003800000 */
[----:B------:R-:W1:Y:S01]  /*6d70*/  LDC.64 R10, c[0x0][0x628] ;  /* 0x00018a00ff0a7b82 */ /* 0x000e620000000a00 */
[----:B------:R-:W3:Y:S01]  /*6d80*/  S2R R12, SR_CTAID.X ;  /* 0x00000000000c7919 */ /* 0x000ee20000002500 */
[----:B0-2-4-:R-:W-:Y:S02]  /*6d90*/  IMAD.MOV.U32 R8, RZ, RZ, R16 ;  /* 0x000000ffff087224 */ /* 0x015fe400078e0010 */
[----:B------:R-:W-:Y:S01]  /*6da0*/  IMAD.MOV.U32 R9, RZ, RZ, R17 ;  /* 0x000000ffff097224 */ /* 0x000fe200078e0011 */
[----:B------:R-:W0:Y:S03]  /*6db0*/  S2R R20, SR_CTAID.Y ;  /* 0x0000000000147919 */ /* 0x000e260000002600 */
[----:B------:R-:W2:Y:S08]  /*6dc0*/  LDC R0, c[0x0][0x630] ;  /* 0x00018c00ff007b82 */ /* 0x000eb00000000800 */
[----:B------:R-:W4:Y:S01]  /*6dd0*/  LDC.64 R14, c[0x0][0x620] ;  /* 0x00018800ff0e7b82 */ /* 0x000f220000000a00 */
[----:B-1----:R-:W-:-:S04]  /*6de0*/  ISETP.NE.U32.AND P0, PT, R10, RZ, PT ;  /* 0x000000ff0a00720c */ /* 0x002fc80003f05070 */
[----:B------:R-:W-:-:S13]  /*6df0*/  ISETP.NE.AND.EX P0, PT, R11, RZ, PT, P0 ;  /* 0x000000ff0b00720c */ /* 0x000fda0003f05300 */
[----:B0-234-:R-:W-:Y:S05]  /*6e00*/  @!P0 BRA `(.L_x_224) ;  /* 0x0000000000288947 */ /* 0x01dfea0003800000 */
        /* <DEDUP_REMOVED lines=10> */
.L_x_224:
[-CC-:B------:R-:W-:Y:S01]  /*6eb0*/  SHF.R.U64 R19, R8, R0.reuse, R9.reuse ;  /* 0x0000000008137219 */ /* 0x180fe20000001209 */
[----:B------:R-:W0:Y:S01]  /*6ec0*/  LDC.64 R26, c[0x0][0x640] ;  /* 0x00019000ff1a7b82 */ /* 0x000e220000000a00 */
[----:B------:R-:W-:Y:S01]  /*6ed0*/  SHF.R.U32.HI R0, RZ, R0, R9 ;  /* 0x00000000ff007219 */ /* 0x000fe20000011609 */
[----:B------:R-:W-:Y:S01]  /*6ee0*/  ULDC UR4, c[0x0][0x150] ;  /* 0x0000540000047ab9 */ /* 0x000fe20000000800 */
[----:B------:R-:W-:Y:S02]  /*6ef0*/  IADD3 R3, P0, RZ, -R19, RZ ;  /* 0x80000013ff037210 */ /* 0x000fe40007f1e0ff */
[----:B------:R-:W-:-:S03]  /*6f00*/  I2FP.F32.U32 R7, R12 ;  /* 0x0000000c00077245 */ /* 0x000fc60000201000 */
[----:B------:R-:W1:Y:S01]  /*6f10*/  LDC R6, c[0x0][0x618] ;  /* 0x00018600ff067b82 */ /* 0x000e620000000800 */
[----:B------:R-:W-:Y:S02]  /*6f20*/  IMAD.X R5, RZ, RZ, ~R0, P0 ;  /* 0x000000ffff057224 */ /* 0x000fe400000e0e00 */
[----:B------:R-:W-:Y:S01]  /*6f30*/  FMUL R7, R7, UR4 ;  /* 0x0000000407077c20 */ /* 0x000fe20008400000 */
[----:B------:R-:W-:Y:S01]  /*6f40*/  ULDC UR4, c[0x0][0x154] ;  /* 0x0000550000047ab9 */ /* 0x000fe20000000800 */
[-C--:B------:R-:W-:Y:S02]  /*6f50*/  IMAD R0, R5, R14.reuse, RZ ;  /* 0x0000000e05007224 */ /* 0x080fe400078e02ff */
[C---:B------:R-:W-:Y:S01]  /*6f60*/  IMAD.WIDE.U32 R4, R3.reuse, R14, R16 ;  /* 0x0000000e03047225 */ /* 0x040fe200078e0010 */
[----:B------:R-:W2:Y:S01]  /*6f70*/  LDC R8, c[0x0][0x608] ;  /* 0x00018200ff087b82 */ /* 0x000ea20000000800 */
[----:B------:R-:W3:Y:S02]  /*6f80*/  F2I.U32.TRUNC.NTZ R7, R7 ;  /* 0x0000000700077305 */ /* 0x000ee4000020f000 */
[----:B------:R-:W-:Y:S01]  /*6f90*/  IMAD R3, R3, R15, R0 ;  /* 0x0000000f03037224 */ /* 0x000fe200078e0200 */
[----:B------:R-:W-:-:S03]  /*6fa0*/  I2FP.F32.U32 R0, R20 ;  /* 0x0000001400007245 */ /* 0x000fc60000201000 */
[----:B------:R-:W-:Y:S01]  /*6fb0*/  IMAD.IADD R3, R5, 0x1, R3 ;  /* 0x0000000105037824 */ /* 0x000fe200078e0203 */
[----:B------:R-:W4:Y:S01]  /*6fc0*/  LDC R11, c[0x0][0x658] ;  /* 0x00019600ff0b7b82 */ /* 0x000f220000000800 */
[----:B0-----:R-:W-:-:S04]  /*6fd0*/  ISETP.NE.U32.AND P0, PT, R26, RZ, PT ;  /* 0x000000ff1a00720c */ /* 0x001fc80003f05070 */
[----:B------:R-:W-:-:S03]  /*6fe0*/  ISETP.NE.AND.EX P0, PT, R27, RZ, PT, P0 ;  /* 0x000000ff1b00720c */ /* 0x000fc60003f05300 */
[----:B------:R-:W0:Y:S01]  /*6ff0*/  LDC R9, c[0x0][0x144] ;  /* 0x00005100ff097b82 */ /* 0x000e220000000800 */
[-C--:B-1----:R-:W-:Y:S01]  /*7000*/  SHF.R.U64 R10, R4, R6.reuse, R3 ;  /* 0x00000006040a7219 */ /* 0x082fe20000001203 */
[----:B---3--:R-:W-:Y:S01]  /*7010*/  IMAD.MOV R7, RZ, RZ, -R7 ;  /* 0x000000ffff077224 */ /* 0x008fe200078e0a07 */
[----:B------:R-:W-:Y:S01]  /*7020*/  SHF.R.U32.HI R3, RZ, R6, R3 ;  /* 0x00000006ff037219 */ /* 0x000fe20000011603 */
[----:B------:R-:W-:-:S04]  /*7030*/  FMUL R6, R0, UR4 ;  /* 0x0000000400067c20 */ /* 0x000fc80008400000 */
[----:B------:R-:W1:Y:S01]  /*7040*/  LDC R21, c[0x0][0x148] ;  /* 0x00005200ff157b82 */ /* 0x000e620000000800 */
[----:B------:R3:W0:Y:S01]  /*7050*/  F2I.U32.TRUNC.NTZ R14, R6 ;  /* 0x00000006000e7305 */ /* 0x000622000020f000 */
[-CC-:B--2---:R-:W-:Y:S02]  /*7060*/  SHF.R.U64 R13, R10, R8.reuse, R3.reuse ;  /* 0x000000080a0d7219 */ /* 0x184fe40000001203 */
[----:B------:R-:W-:-:S04]  /*7070*/  SHF.R.U32.HI R0, RZ, R8, R3 ;  /* 0x00000008ff007219 */ /* 0x000fc80000011603 */
[----:B------:R-:W2:Y:S01]  /*7080*/  LDC R24, c[0x0][0x600] ;  /* 0x00018000ff187b82 */ /* 0x000ea20000000800 */
[-CC-:B----4-:R-:W-:Y:S02]  /*7090*/  SHF.R.U64 R15, R13, R11.reuse, R0.reuse ;  /* 0x0000000b0d0f7219 */ /* 0x190fe40000001200 */
[----:B------:R-:W-:-:S03]  /*70a0*/  SHF.R.U32.HI R5, RZ, R11, R0 ;  /* 0x0000000bff057219 */ /* 0x000fc60000011600 */
[----:B------:R-:W-:Y:S02]  /*70b0*/  IMAD.MOV.U32 R4, RZ, RZ, R15 ;  /* 0x000000ffff047224 */ /* 0x000fe400078e000f */
[----:B------:R-:W4:Y:S01]  /*70c0*/  LDC R28, c[0x0][0x648] ;  /* 0x00019200ff1c7b82 */ /* 0x000f220000000800 */
[----:B0-----:R-:W-:-:S07]  /*70d0*/  IMAD R25, R9, R7, R12 ;  /* 0x0000000709197224 */ /* 0x001fce00078e020c */
[----:B------:R-:W0:Y:S08]  /*70e0*/  LDC R29, c[0x0][0x638] ;  /* 0x00018e00ff1d7b82 */ /* 0x000e300000000800 */
[----:B------:R-:W0:Y:S01]  /*70f0*/  LDC R30, c[0x0][0x610] ;  /* 0x00018400ff1e7b82 */ /* 0x000e220000000800 */
[----:B-123--:R-:W-:Y:S05]  /*7100*/  @!P0 BRA `(.L_x_225) ;  /* 0x0000000000288947 */ /* 0x00efea0003800000 */
        /* <DEDUP_REMOVED lines=10> */
.L_x_225:
[----:B------:R-:W-:Y:S01]  /*71b0*/  ISETP.NE.AND P0, PT, R2, 0x1, PT ;  /* 0x000000010200780c */ /* 0x000fe20003f05270 */
[----:B------:R-:W-:Y:S01]  /*71c0*/  IMAD.MOV R14, RZ, RZ, -R14 ;  /* 0x000000ffff0e7224 */ /* 0x000fe200078e0a0e */
[----:B----4-:R-:W-:Y:S01]  /*71d0*/  SHF.R.U64 R3, R4, R28, R5 ;  /* 0x0000001c04037219 */ /* 0x010fe20000001205 */
[----:B------:R-:W-:Y:S01]  /*71e0*/  VIADD R5, R24, 0xffffffff ;  /* 0xffffffff18057836 */ /* 0x000fe20000000000 */
[----:B------:R-:W-:-:S03]  /*71f0*/  LOP3.LUT R0, R13, R128, RZ, 0xc0, !PT ;  /* 0x000000800d007212 */ /* 0x000fc600078ec0ff */
[----:B------:R-:W-:Y:S01]  /*7200*/  IMAD.MOV R4, RZ, RZ, -R3 ;  /* 0x000000ffff047224 */ /* 0x000fe200078e0a03 */
[----:B------:R-:W-:Y:S01]  /*7210*/  LOP3.LUT R10, R10, R5, RZ, 0xc0, !PT ;  /* 0x000000050a0a7212 */ /* 0x000fe200078ec0ff */
[----:B------:R-:W-:Y:S02]  /*7220*/  IMAD R0, R125, R3, R0 ;  /* 0x000000037d007224 */ /* 0x000fe400078e0200 */
[----:B0-----:R-:W-:Y:S02]  /*7230*/  IMAD R3, R4, R29, R15 ;  /* 0x0000001d04037224 */ /* 0x001fe400078e020f */
[----:B------:R-:W-:Y:S02]  /*7240*/  @P0 IMAD R25, R21, R14, R20 ;  /* 0x0000000e15190224 */ /* 0x000fe400078e0214 */
[----:B------:R-:W-:Y:S02]  /*7250*/  IMAD R5, R3, R24, R10 ;  /* 0x0000001803057224 */ /* 0x000fe400078e020a */
[----:B------:R-:W-:-:S02]  /*7260*/  IMAD R0, R0, R30, R25 ;  /* 0x0000001e00007224 */ /* 0x000fc400078e0219 */
[----:B------:R-:W-:-:S03]  /*7270*/  IMAD.MOV.U32 R4, RZ, RZ, 0x1 ;  /* 0x00000001ff047424 */ /* 0x000fc600078e00ff */
[----:B------:R-:W-:Y:S02]  /*7280*/  SEL R120, R5, R0, !P0 ;  /* 0x0000000005787207 */ /* 0x000fe40004000000 */
[----:B------:R-:W-:Y:S02]  /*7290*/  PRMT R3, R4, 0x7610, R3 ;  /* 0x0000761004037816 */ /* 0x000fe40000000003 */
[----:B------:R-:W-:-:S07]  /*72a0*/  SEL R0, R0, R5, !P0 ;  /* 0x0000000500007207 */ /* 0x000fce0004000000 */
.L_x_223:
[----:B------:R-:W-:Y:S01]  /*72b0*/  LOP3.LUT P0, RZ, R3, 0xff, RZ, 0xc0, !PT ;  /* 0x000000ff03ff7812 */ /* 0x000fe2000780c0ff */
[----:B------:R-:W-:-:S12]  /*72c0*/  IMAD.MOV.U32 R121, RZ, RZ, R0 ;  /* 0x000000ffff797224 */ /* 0x000fd800078e0000 */
[----:B------:R-:W-:Y:S05]  /*72d0*/  @P0 BRA `(.L_x_226) ;  /* 0xffffff9c00ac0947 */ /* 0x000fea000383ffff */
[----:B------:R-:W-:Y:S05]  /*72e0*/  EXIT ;  /* 0x000000000000794d */ /* 0x000fea0003800000 */
.L_x_3:
        /* <DEDUP_REMOVED lines=26> */
.L_x_228:
[--C-:B------:R-:W-:Y:S01]  /*7490*/  SHF.R.U64 R14, R12, R20, R13.reuse ;  /* 0x000000140c0e7219 */ /* 0x100fe2000000120d */
[----:B------:R-:W0:Y:S01]  /*74a0*/  LDC R24, c[0x0][0x618] ;  /* 0x00018600ff187b82 */ /* 0x000e220000000800 */
[----:B------:R-:W-:Y:S01]  /*74b0*/  I2FP.F32.U32 R8, R6 ;  /* 0x0000000600087245 */ /* 0x000fe20000201000 */
[----:B------:R-:W-:Y:S01]  /*74c0*/  ULDC UR4, c[0x0][0x150] ;  /* 0x0000540000047ab9 */ /* 0x000fe20000000800 */
[----:B------:R-:W-:Y:S02]  /*74d0*/  SHF.R.U32.HI R7, RZ, R20, R13 ;  /* 0x00000014ff077219 */ /* 0x000fe4000001160d */
[----:B------:R-:W-:Y:S01]  /*74e0*/  IADD3 R11, P0, RZ, -R14, RZ ;  /* 0x8000000eff0b7210 */ /* 0x000fe20007f1e0ff */
[----:B------:R-:W-:Y:S01]  /*74f0*/  FMUL R13, R8, UR4 ;  /* 0x00000004080d7c20 */ /* 0x000fe20008400000 */
[----:B------:R-:W-:Y:S01]  /*7500*/  ULDC UR4, c[0x0][0x154] ;  /* 0x0000550000047ab9 */ /* 0x000fe20000000800 */
[----:B------:R-:W1:Y:S02]  /*7510*/  LDC.64 R26, c[0x0][0x640] ;  /* 0x00019000ff1a7b82 */ /* 0x000e640000000a00 */
[----:B------:R-:W-:-:S02]  /*7520*/  IMAD.X R7, RZ, RZ, ~R7, P0 ;  /* 0x000000ffff077224 */ /* 0x000fc400000e0e07 */
[----:B------:R-:W2:Y:S01]  /*7530*/  F2I.U32.TRUNC.NTZ R13, R13 ;  /* 0x0000000d000d7305 */ /* 0x000ea2000020f000 */
[----:B------:R-:W-:-:S03]  /*7540*/  IMAD.WIDE.U32 R8, R11, R22, R16 ;  /* 0x000000160b087225 */ /* 0x000fc600078e0010 */
[----:B------:R-:W3:Y:S01]  /*7550*/  LDC R15, c[0x0][0x144] ;  /* 0x00005100ff0f7b82 */ /* 0x000ee20000000800 */
[----:B------:R-:W-:-:S04]  /*7560*/  IMAD R10, R7, R22, RZ ;  /* 0x00000016070a7224 */ /* 0x000fc800078e02ff */
[----:B------:R-:W-:Y:S02]  /*7570*/  IMAD R7, R11, R23, R10 ;  /* 0x000000170b077224 */ /* 0x000fe400078e020a */
[----:B------:R-:W-:Y:S01]  /*7580*/  IMAD.MOV.U32 R10, RZ, RZ, -0x1 ;  /* 0xffffffffff0a7424 */ /* 0x000fe200078e00ff */
[----:B------:R-:W4:Y:S01]  /*7590*/  LDC R20, c[0x0][0x608] ;  /* 0x00018200ff147b82 */ /* 0x000f220000000800 */
[----:B------:R-:W-:Y:S01]  /*75a0*/  IMAD.IADD R7, R9, 0x1, R7 ;  /* 0x0000000109077824 */ /* 0x000fe200078e0207 */
[----:B------:R-:W-:-:S04]  /*75b0*/  I2FP.F32.U32 R9, R5 ;  /* 0x0000000500097245 */ /* 0x000fc80000201000 */
[-C--:B0-----:R-:W-:Y:S01]  /*75c0*/  SHF.R.U64 R12, R8, R24.reuse, R7 ;  /* 0x00000018080c7219 */ /* 0x081fe20000001207 */
[----:B--2---:R-:W-:Y:S01]  /*75d0*/  IMAD.MOV R8, RZ, RZ, -R13 ;  /* 0x000000ffff087224 */ /* 0x004fe200078e0a0d */
[----:B------:R-:W0:Y:S01]  /*75e0*/  LDC R11, c[0x0][0x658] ;  /* 0x00019600ff0b7b82 */ /* 0x000e220000000800 */
[----:B-1----:R-:W-:Y:S01]  /*75f0*/  ISETP.NE.U32.AND P0, PT, R26, RZ, PT ;  /* 0x000000ff1a00720c */ /* 0x002fe20003f05070 */
[----:B------:R-:W-:Y:S01]  /*7600*/  FMUL R9, R9, UR4 ;  /* 0x0000000409097c20 */ /* 0x000fe20008400000 */
[----:B------:R-:W-:Y:S02]  /*7610*/  SHF.R.U32.HI R7, RZ, R24, R7 ;  /* 0x00000018ff077219 */ /* 0x000fe40000011607 */
[----:B------:R-:W-:-:S03]  /*7620*/  ISETP.NE.AND.EX P0, PT, R27, RZ, PT, P0 ;  /* 0x000000ff1b00720c */ /* 0x000fc60003f05300 */
[----:B------:R-:W1:Y:S01]  /*7630*/  LDC R22, c[0x0][0x148] ;  /* 0x00005200ff167b82 */ /* 0x000e620000000800 */
[----:B---3--:R-:W-:Y:S02]  /*7640*/  IMAD R23, R15, R8, R6 ;  /* 0x000000080f177224 */ /* 0x008fe400078e0206 */
[----:B------:R-:W-:-:S05]  /*7650*/  IMAD.MOV.U32 R8, RZ, RZ, 0x1 ;  /* 0x00000001ff087424 */ /* 0x000fca00078e00ff */
[----:B------:R-:W2:Y:S01]  /*7660*/  LDC R21, c[0x0][0x600] ;  /* 0x00018000ff157b82 */ /* 0x000ea20000000800 */
[-CC-:B----4-:R-:W-:Y:S02]  /*7670*/  SHF.R.U64 R15, R12, R20.reuse, R7.reuse ;  /* 0x000000140c0f7219 */ /* 0x190fe40000001207 */
[----:B------:R-:W-:Y:S02]  /*7680*/  SHF.R.U32.HI R6, RZ, R20, R7 ;  /* 0x00000014ff067219 */ /* 0x000fe40000011607 */
[----:B------:R3:W4:Y:S03]  /*7690*/  F2I.U32.TRUNC.NTZ R20, R9 ;  /* 0x0000000900147305 */ /* 0x000726000020f000 */
[----:B------:R-:W1:Y:S01]  /*76a0*/  LDC R25, c[0x0][0x648] ;  /* 0x00019200ff197b82 */ /* 0x000e620000000800 */
[-C--:B0-----:R-:W-:Y:S02]  /*76b0*/  SHF.R.U64 R19, R15, R11.reuse, R6 ;  /* 0x0000000b0f137219 */ /* 0x081fe40000001206 */
[----:B------:R-:W-:-:S02]  /*76c0*/  SHF.L.U32 R10, R10, R11, RZ ;  /* 0x0000000b0a0a7219 */ /* 0x000fc400000006ff */
[-C--:B------:R-:W-:Y:S01]  /*76d0*/  SHF.R.U32.HI R7, RZ, R11.reuse, R6 ;  /* 0x0000000bff077219 */ /* 0x080fe20000011606 */
[----:B------:R-:W-:Y:S01]  /*76e0*/  IMAD.MOV.U32 R6, RZ, RZ, R19 ;  /* 0x000000ffff067224 */ /* 0x000fe200078e0013 */
[----:B------:R-:W-:Y:S01]  /*76f0*/  SHF.L.U32 R24, R8, R11, RZ ;  /* 0x0000000b08187219 */ /* 0x000fe200000006ff */
[----:B------:R-:W0:Y:S01]  /*7700*/  LDC R28, c[0x0][0x638] ;  /* 0x00018e00ff1c7b82 */ /* 0x000e220000000800 */
[----:B------:R-:W-:-:S07]  /*7710*/  LOP3.LUT R30, RZ, R10, RZ, 0x33, !PT ;  /* 0x0000000aff1e7212 */ /* 0x000fce00078e33ff */
[----:B------:R-:W0:Y:S01]  /*7720*/  LDC R29, c[0x0][0x610] ;  /* 0x00018400ff1d7b82 */ /* 0x000e220000000800 */
[----:B---34-:R-:W-:Y:S05]  /*7730*/  @!P0 BRA `(.L_x_229) ;  /* 0x0000000000288947 */ /* 0x018fea0003800000 */
[----:B------:R-:W3:Y:S02]  /*7740*/  LDC R6, c[0x0][0x64c] ;  /* 0x00019300ff067b82 */ /* 0x000ee40000000800 */
[----:B---3--:R-:W-:-:S05]  /*7750*/  IADD3 R11, P0, R19, R6, RZ ;  /* 0x00000006130b7210 */ /* 0x008fca0007f1e0ff */
        /* <DEDUP_REMOVED lines=8> */
.L_x_229:
[----:B------:R-:W-:Y:S01]  /*77e0*/  ISETP.NE.AND P0, PT, R2, 0x1, PT ;  /* 0x000000010200780c */ /* 0x000fe20003f05270 */
[----:B--2---:R-:W-:Y:S01]  /*77f0*/  VIADD R9, R21, 0xffffffff ;  /* 0xffffffff15097836 */ /* 0x004fe20000000000 */
[----:B-1----:R-:W-:Y:S01]  /*7800*/  SHF.R.U64 R7, R6, R25, R7 ;  /* 0x0000001906077219 */ /* 0x002fe20000001207 */
[----:B------:R-:W-:Y:S01]  /*7810*/  IMAD.MOV R20, RZ, RZ, -R20 ;  /* 0x000000ffff147224 */ /* 0x000fe200078e0a14 */
[----:B------:R-:W-:Y:S02]  /*7820*/  LOP3.LUT R6, R15, R30, RZ, 0xc0, !PT ;  /* 0x0000001e0f067212 */ /* 0x000fe400078ec0ff */
[----:B------:R-:W-:Y:S01]  /*7830*/  LOP3.LUT R12, R12, R9, RZ, 0xc0, !PT ;  /* 0x000000090c0c7212 */ /* 0x000fe200078ec0ff */
[----:B------:R-:W-:Y:S02]  /*7840*/  IMAD.MOV R8, RZ, RZ, -R7 ;  /* 0x000000ffff087224 */ /* 0x000fe400078e0a07 */
[----:B------:R-:W-:Y:S02]  /*7850*/  IMAD R6, R24, R7, R6 ;  /* 0x0000000718067224 */ /* 0x000fe400078e0206 */
[----:B------:R-:W-:-:S02]  /*7860*/  IMAD.MOV.U32 R9, RZ, RZ, 0x1 ;  /* 0x00000001ff097424 */ /* 0x000fc400078e00ff */
[----:B------:R-:W-:Y:S02]  /*7870*/  @P0 IMAD R23, R22, R20, R5 ;  /* 0x0000001416170224 */ /* 0x000fe400078e0205 */
[----:B0-----:R-:W-:Y:S02]  /*7880*/  IMAD R5, R8, R28, R19 ;  /* 0x0000001c08057224 */ /* 0x001fe400078e0213 */
[----:B------:R-:W-:Y:S02]  /*7890*/  IMAD R19, R6, R29, R23 ;  /* 0x0000001d06137224 */ /* 0x000fe400078e0217 */
[----:B------:R-:W-:Y:S02]  /*78a0*/  IMAD R6, R5, R21, R12 ;  /* 0x0000001505067224 */ /* 0x000fe400078e020c */
[----:B------:R-:W-:-:S03]  /*78b0*/  IMAD.MOV.U32 R8, RZ, RZ, R14 ;  /* 0x000000ffff087224 */ /* 0x000fc600078e000e */
[----:B------:R-:W-:Y:S02]  /*78c0*/  SEL R20, R6, R19, !P0 ;  /* 0x0000001306147207 */ /* 0x000fe40004000000 */
[----:B------:R-:W-:-:S07]  /*78d0*/  SEL R19, R19, R6, !P0 ;  /* 0x0000000613137207 */ /* 0x000fce0004000000 */
.L_x_227:
[----:B------:R-:W-:-:S08]  /*78e0*/  NOP ;  /* 0x0000000000007918 */ /* 0x000fd00000000000 */
[----:B------:R-:W0:-:S00]  /*78f0*/  USETMAXREG.DEALLOC.CTAPOOL 0x28 ;  /* 0x00000028000079c8 */ /* 0x000e0000080e0500 */
[----:B0-----:R-:W-:-:S13]  /*7900*/  ISETP.NE.AND P0, PT, R0, RZ, PT ;  /* 0x000000ff0000720c */ /* 0x001fda0003f05270 */
[----:B------:R-:W-:Y:S05]  /*7910*/  @P0 EXIT ;  /* 0x000000000000094d */ /* 0x000fea0003800000 */
[----:B------:R-:W-:Y:S01]  /*7920*/  LOP3.LUT P0, RZ, R9, 0xff, RZ, 0xc0, !PT ;  /* 0x000000ff09ff7812 */ /* 0x000fe2000780c0ff */
[----:B------:R-:W-:Y:S02]  /*7930*/  IMAD.MOV.U32 R0, RZ, RZ, 0x1 ;  /* 0x00000001ff007424 */ /* 0x000fe400078e00ff */
[----:B------:R-:W-:-:S10]  /*7940*/  IMAD.MOV.U32 R12, RZ, RZ, RZ ;  /* 0x000000ffff0c7224 */ /* 0x000fd400078e00ff */
[----:B------:R-:W-:Y:S05]  /*7950*/  @!P0 BRA `(.L_x_230) ;  /* 0x0000000c00148947 */ /* 0x000fea0003800000 */
[----:B------:R-:W0:Y:S01]  /*7960*/  LDC R0, c[0x0][0x28c] ;  /* 0x0000a300ff007b82 */ /* 0x000e220000000800 */
[----:B------:R-:W-:Y:S01]  /*7970*/  LOP3.LUT P0, RZ, R3, 0x1f, RZ, 0xc0, !PT ;  /* 0x0000001f03ff7812 */ /* 0x000fe2000780c0ff */
[----:B------:R-:W-:Y:S01]  /*7980*/  ULDC UR5, c[0x0][0x658] ;  /* 0x0001960000057ab9 */ /* 0x000fe20000000800 */
[----:B------:R-:W-:Y:S01]  /*7990*/  UMOV UR6, 0xffffffff ;  /* 0xffffffff00067882 */ /* 0x000fe20000000000 */
[----:B------:R-:W-:Y:S01]  /*79a0*/  BSSY B0, `(.L_x_230) ;  /* 0x00000c0000007945 */ /* 0x000fe20003800000 */
[----:B------:R-:W-:Y:S01]  /*79b0*/  USHF.L.U32 UR6, UR6, UR5, URZ ;  /* 0x0000000506067299 */ /* 0x000fe2000800063f */
[C---:B------:R-:W-:Y:S01]  /*79c0*/  ISETP.NE.AND P2, PT, R4.reuse, RZ, PT ;  /* 0x000000ff0400720c */ /* 0x040fe20003f45270 */
[----:B------:R-:W-:Y:S01]  /*79d0*/  IMAD.MOV.U32 R13, RZ, RZ, 0x1 ;  /* 0x00000001ff0d7424 */ /* 0x000fe200078e00ff */
[----:B------:R-:W-:Y:S01]  /*79e0*/  ISETP.NE.OR P0, PT, R4, RZ, !P0 ;  /* 0x000000ff0400720c */ /* 0x000fe20004705670 */
[----:B------:R-:W-:Y:S01]  /*79f0*/  IMAD.MOV.U32 R12, RZ, RZ, RZ ;  /* 0x000000ffff0c7224 */ /* 0x000fe200078e00ff */
[----:B------:R-:W-:Y:S01]  /*7a00*/  LOP3.LUT R11, R18, 0x2, RZ, 0xfc, !PT ;  /* 0x00000002120b7812 */ /* 0x000fe200078efcff */
[----:B------:R-:W-:Y:S01]  /*7a10*/  ULDC UR4, c[0x0][0x600] ;  /* 0x0001800000047ab9 */ /* 0x000fe20000000800 */
[----:B------:R-:W-:Y:S01]  /*7a20*/  UMOV UR7, 0x1 ;  /* 0x0000000100077882 */ /* 0x000fe20000000000 */
[----:B------:R-:W-:-:S02]  /*7a30*/  UIADD3 UR15, UR4, -0x1, URZ ;  /* 0xffffffff040f7890 */ /* 0x000fc4000fffe03f */
[----:B------:R-:W-:Y:S02]  /*7a40*/  USHF.L.U32 UR17, UR7, UR5, URZ ;  /* 0x0000000507117299 */ /* 0x000fe4000800063f */
[----:B------:R-:W-:Y:S01]  /*7a50*/  ULOP3.LUT UR16, URZ, UR6, URZ, 0x33, !UPT ;  /* 0x000000063f107292 */ /* 0x000fe2000f8e333f */
[----:B------:R-:W-:Y:S01]  /*7a60*/  ULDC.64 UR20, c[0x0][0x198] ;  /* 0x0000660000147ab9 */ /* 0x000fe20000000a00 */
[----:B0-----:R-:W-:-:S05]  /*7a70*/  VIADD R0, R0, 0x7f ;  /* 0x0000007f00007836 */ /* 0x001fca0000000000 */
[----:B------:R-:W-:-:S04]  /*7a80*/  SHF.R.S32.HI R3, RZ, 0x1f, R0 ;  /* 0x0000001fff037819 */ /* 0x000fc80000011400 */
[----:B------:R-:W-:Y:S01]  /*7a90*/  LEA.HI R3, R3, R0, RZ, 0x7 ;  /* 0x0000000003037211 */ /* 0x000fe200078f38ff */
[----:B------:R-:W-:-:S03]  /*7aa0*/  IMAD.MOV.U32 R0, RZ, RZ, 0x1 ;  /* 0x00000001ff007424 */ /* 0x000fc600078e00ff */
[----:B------:R-:W-:-:S05]  /*7ab0*/  SHF.R.S32.HI R3, RZ, 0x7, R3 ;  /* 0x00000007ff037819 */ /* 0x000fca0000011403 */
[----:B------:R-:W-:-:S07]  /*7ac0*/  VIADD R10, R3, 0x1 ;  /* 0x00000001030a7836 */ /* 0x000fce0000000000 */
.L_x_242:
[----:B------:R-:W-:-:S03]  /*7ad0*/  UMOV UR4, 0xffffffff ;  /* 0xffffffff00047882 */ /* 0x000fc60000000000 */
[----:B------:R-:W-:Y:S05]  /*7ae0*/  BRA.DIV UR4, `(.L_x_231) ;  /* 0x0000000e04bc7947 */ /* 0x000fea000b800000 */
[----:B------:R-:W-:-:S13]  /*7af0*/  ELECT P6, URZ, PT ;  /* 0x00000000003f782f */ /* 0x000fda00038c0000 */
.L_x_254:
[----:B------:R-:W0:Y:S01]  /*7b00*/  LDC R4, c[0x0][0x28c] ;  /* 0x0000a300ff047b82 */ /* 0x000e220000000800 */
[----:B------:R-:W-:Y:S01]  /*7b10*/  BSSY B1, `(.L_x_232) ;  /* 0x0000037000017945 */ /* 0x000fe20003800000 */
[----:B0-----:R-:W-:-:S13]  /*7b20*/  ISETP.LT.OR P6, PT, R4, 0x1, !P6 ;  /* 0x000000010400780c */ /* 0x001fda00077c1670 */
[----:B------:R-:W-:Y:S05]  /*7b30*/  @P6 BRA `(.L_x_233) ;  /* 0x0000000000d06947 */ /* 0x000fea0003800000 */
[----:B------:R-:W-:Y:S02]  /*7b40*/  IMAD R20, R20, 0x60, RZ ;  /* 0x0000006014147824 */ /* 0x000fe400078e02ff */
[----:B------:R-:W-:Y:S02]  /*7b50*/  IMAD.SHL.U32 R19, R19, 0x100, RZ ;  /* 0x0000010013137824 */ /* 0x000fe400078e00ff */
[----:B------:R-:W-:Y:S02]  /*7b60*/  IMAD.MOV.U32 R21, RZ, RZ, RZ ;  /* 0x000000ffff157224 */ /* 0x000fe400078e00ff */
[----:B------:R-:W-:Y:S02]  /*7b70*/  IMAD.MOV.U32 R4, RZ, RZ, R10 ;  /* 0x000000ffff047224 */ /* 0x000fe400078e000a */
[----:B------:R-:W-:Y:S02]  /*7b80*/  IMAD.MOV.U32 R5, RZ, RZ, R0 ;  /* 0x000000ffff057224 */ /* 0x000fe400078e0000 */
[----:B------:R-:W-:-:S07]  /*7b90*/  IMAD.MOV.U32 R6, RZ, RZ, R12 ;  /* 0x000000ffff067224 */ /* 0x000fce00078e000c */
.L_x_237:
[----:B------:R-:W0:Y:S01]  /*7ba0*/  S2R R14, SR_CgaCtaId ;  /* 0x00000000000e7919 */ /* 0x000e220000008800 */
[----:B------:R-:W-:Y:S01]  /*7bb0*/  MOV R7, 0x400 ;  /* 0x0000040000077802 */ /* 0x000fe20000000f00 */
[----:B------:R-:W1:Y:S03]  /*7bc0*/  @!P2 LDC R9, c[0x0][0x500] ;  /* 0x00014000ff09ab82 */ /* 0x000e660000000800 */
[----:B0-----:R-:W-:Y:S02]  /*7bd0*/  LEA R15, R14, R7, 0x18 ;  /* 0x000000070e0f7211 */ /* 0x001fe400078ec0ff */
[----:B------:R-:W-:-:S03]  /*7be0*/  SHF.L.U32 R7, R5, 0x1f, RZ ;  /* 0x0000001f05077819 */ /* 0x000fc600000006ff */
[----:B------:R-:W-:-:S04]  /*7bf0*/  IMAD R14, R6, 0x8, R15 ;  /* 0x00000008060e7824 */ /* 0x000fc800078e020f */
[----:B------:R-:W0:Y:S02]  /*7c00*/  SYNCS.PHASECHK.TRANS64.TRYWAIT P1, [R14+URZ+0x28], R7 ;  /* 0x000028070e0075a7 */ /* 0x000e24000802017f */
[----:B01----:R-:W-:Y:S05]  /*7c10*/  @!P1 BRA `(.L_x_234) ;  /* 0x0000000c00909947 */ /* 0x003fea0003800000 */
.L_x_255:
[----:B0-----:R-:W-:Y:S01]  /*7c20*/  PRMT R7, R11, 0x9910, RZ ;  /* 0x000099100b077816 */ /* 0x001fe200000000ff */
[----:B------:R0:W-:Y:S03]  /*7c30*/  @!P2 SYNCS.ARRIVE.TRANS64 RZ, [R14+URZ], R9 ;  /* 0x000000090effa9a7 */ /* 0x0001e6000800003f */
[----:B------:R-:W-:-:S13]  /*7c40*/  ISETP.NE.AND P1, PT, R7, 0x2, PT ;  /* 0x000000020700780c */ /* 0x000fda0003f25270 */
[----:B0-----:R-:W-:Y:S05]  /*7c50*/  @P1 BRA `(.L_x_235) ;  /* 0x0000000000041947 */ /* 0x001fea0003800000 */
[----:B------:R-:W-:Y:S01]  /*7c60*/  BPT.TRAP 0x1 ;  /* 0x000000040000795c */ /* 0x000fe20000300000 */
.L_x_235:
[----:B------:R-:W-:Y:S05]  /*7c70*/  @P0 BRA `(.L_x_236) ;  /* 0x0000000000040947 */ /* 0x000fea0003800000 */
[----:B------:R-:W-:Y:S01]  /*7c80*/  BPT.TRAP 0x1 ;  /* 0x000000040000795c */ /* 0x000fe20000300000 */
.L_x_236:
[--C-:B------:R-:W-:Y:S01]  /*7c90*/  IMAD R7, R6, 0x8000, R15.reuse ;  /* 0x0000800006077824 */ /* 0x100fe200078e020f */
[----:B------:R-:W-:Y:S01]  /*7ca0*/  R2UR UR9, R14 ;  /* 0x000000000e0972ca */ /* 0x000fe200000e0000 */
[----:B------:R-:W-:Y:S01]  /*7cb0*/  IMAD R15, R6, 0x3000, R15 ;  /* 0x00003000060f7824 */ /* 0x000fe200078e020f */
[----:B------:R-:W-:Y:S01]  /*7cc0*/  UIADD3 UR4, UP0, UR20, 0xf0, URZ ;  /* 0x000000f014047890 */ /* 0x000fe2000ff1e03f */
[----:B------:R-:W-:Y:S01]  /*7cd0*/  VIADD R4, R4, 0xffffffff ;  /* 0xffffffff04047836 */ /* 0x000fe20000000000 */
[----:B------:R-:W-:Y:S01]  /*7ce0*/  R2UR UR5, R7 ;  /* 0x00000000070572ca */ /* 0x000fe200000e0000 */
[----:B------:R-:W-:Y:S01]  /*7cf0*/  UIADD3 UR22, UP1, UR20, 0x1f0, URZ ;  /* 0x000001f014167890 */ /* 0x000fe2000ff3e03f */
[----:B------:R-:W-:Y:S01]  /*7d00*/  R2UR UR8, R15 ;  /* 0x000000000f0872ca */ /* 0x000fe200000e0000 */
[----:B------:R-:W-:Y:S01]  /*7d10*/  VIADD R6, R6, 0x1 ;  /* 0x0000000106067836 */ /* 0x000fe20000000000 */
[----:B------:R-:W-:Y:S01]  /*7d20*/  R2UR UR11, R19 ;  /* 0x00000000130b72ca */ /* 0x000fe200000e0000 */
[----:B------:R-:W-:Y:S01]  /*7d30*/  UIADD3.X UR23, URZ, UR21, URZ, UP1, !UPT ;  /* 0x000000153f177290 */ /* 0x000fe20008ffe43f */
[C---:B------:R-:W-:Y:S01]  /*7d40*/  R2UR UR10, R21.reuse ;  /* 0x00000000150a72ca */ /* 0x040fe200000e0000 */
[----:B------:R-:W-:Y:S01]  /*7d50*/  UMOV UR6, 0x0 ;  /* 0x0000000000067882 */ /* 0x000fe20000000000 */
[----:B------:R-:W-:Y:S01]  /*7d60*/  R2UR UR12, R8 ;  /* 0x00000000080c72ca */ /* 0x000fe200000e0000 */
[----:B------:R-:W-:Y:S01]  /*7d70*/  UMOV UR7, 0x10000000 ;  /* 0x1000000000077882 */ /* 0x000fe20000000000 */
[----:B------:R-:W-:Y:S01]  /*7d80*/  R2UR UR18, R20 ;  /* 0x00000000141272ca */ /* 0x000fe200000e0000 */
[----:B------:R-:W-:Y:S01]  /*7d90*/  VIADD R21, R21, 0x80 ;  /* 0x0000008015157836 */ /* 0x000fe20000000000 */
[----:B------:R-:W-:Y:S01]  /*7da0*/  ISETP.GT.AND P3, PT, R4, 0x1, PT ;  /* 0x000000010400780c */ /* 0x000fe20003f64270 */
[----:B------:R-:W-:Y:S01]  /*7db0*/  UIADD3 UR13, UR5, 0x100, URZ ;  /* 0x00000100050d7890 */ /* 0x000fe2000fffe03f */
[----:B------:R-:W-:Y:S01]  /*7dc0*/  ISETP.NE.AND P1, PT, R6, 0x5, PT ;  /* 0x000000050600780c */ /* 0x000fe20003f25270 */
[----:B------:R-:W-:-:S02]  /*7dd0*/  UIADD3.X UR5, URZ, UR21, URZ, UP0, !UPT ;  /* 0x000000153f057290 */ /* 0x000fc400087fe43f */
[----:B------:R-:W-:Y:S01]  /*7de0*/  UIADD3 UR14, UR8, 0x28100, URZ ;  /* 0x00028100080e7890 */ /* 0x000fe2000fffe03f */
[----:B------:R-:W-:Y:S02]  /*7df0*/  SEL R14, RZ, 0x1, P1 ;  /* 0x00000001ff0e7807 */ /* 0x000fe40000800000 */
[----:B------:R-:W-:Y:S01]  /*7e00*/  UMOV UR8, UR13 ;  /* 0x0000000d00087c82 */ /* 0x000fe20008000000 */
[----:B------:R-:W-:Y:S02]  /*7e10*/  SEL R6, R6, RZ, P1 ;  /* 0x000000ff06067207 */ /* 0x000fe40000800000 */
[----:B------:R-:W-:Y:S01]  /*7e20*/  LOP3.LUT R5, R5, R14, RZ, 0x3c, !PT ;  /* 0x0000000e05057212 */ /* 0x000fe200078e3cff */
[----:B------:R0:W-:Y:S02]  /*7e30*/  UTMALDG.3D [UR8], [UR4], desc[UR6] ;  /* 0x00000608040075b4 */ /* 0x0001e40008011000 */
[----:B0-----:R-:W-:Y:S01]  /*7e40*/  UMOV UR8, UR14 ;  /* 0x0000000e00087c82 */ /* 0x001fe20008000000 */
[----:B------:R-:W-:-:S02]  /*7e50*/  UMOV UR11, UR18 ;  /* 0x00000012000b7c82 */ /* 0x000fc40008000000 */
[----:B------:R0:W-:Y:S02]  /*7e60*/  UTMALDG.3D [UR8], [UR22], desc[UR6] ;  /* 0x00000608160075b4 */ /* 0x0001e40008011000 */
[----:B0-----:R-:W-:Y:S05]  /*7e70*/  @P3 BRA `(.L_x_237) ;  /* 0xfffffffc00483947 */ /* 0x001fea000383ffff */
.L_x_233:
[----:B------:R-:W-:Y:S05]  /*7e80*/  BSYNC B1 ;  /* 0x0000000000017941 */ /* 0x000fea0003800000 */
.L_x_232:
[----:B------:R-:W-:Y:S01]  /*7e90*/  LOP3.LUT P3, RZ, R13, 0xff, RZ, 0xc0, !PT ;  /* 0x000000ff0dff7812 */ /* 0x000fe2000786c0ff */
[----:B------:R-:W-:Y:S01]  /*7ea0*/  IMAD.IADD R12, R3, 0x1, R12 ;  /* 0x00000001030c7824 */ /* 0x000fe200078e020c */
[----:B------:R-:W-:Y:S01]  /*7eb0*/  IADD3 R16, P4, R16, UR36, RZ ;  /* 0x0000002410107c10 */ /* 0x000fe2000ff9e0ff */
[----:B------:R-:W-:Y:S01]  /*7ec0*/  ULDC.64 UR4, c[0x0][0x650] ;  /* 0x0001940000047ab9 */ /* 0x000fe20000000a00 */
[----:B------:R-:W-:Y:S01]  /*7ed0*/  BSSY B1, `(.L_x_238) ;  /* 0x000006a000017945 */ /* 0x000fe20003800000 */
[----:B------:R-:W-:Y:S01]  /*7ee0*/  IMAD.MOV.U32 R19, RZ, RZ, -0x1 ;  /* 0xffffffffff137424 */ /* 0x000fe200078e00ff */
[----:B------:R-:W-:Y:S01]  /*7ef0*/  ISETP.GT.U32.AND P1, PT, R12, 0x4, PT ;  /* 0x000000040c00780c */ /* 0x000fe20003f24070 */
[----:B------:R-:W-:Y:S01]  /*7f00*/  IMAD.MOV.U32 R20, RZ, RZ, -0x1 ;  /* 0xffffffffff147424 */ /* 0x000fe200078e00ff */
[----:B------:R-:W-:Y:S01]  /*7f10*/  IADD3.X R17, R17, UR42, RZ, P4, !PT ;  /* 0x0000002a11117c10 */ /* 0x000fe2000a7fe4ff */
[----:B------:R-:W-:Y:S01]  /*7f20*/  IMAD.MOV.U32 R8, RZ, RZ, -0x1 ;  /* 0xffffffffff087424 */ /* 0x000fe200078e00ff */
[----:B------:R-:W-:-:S02]  /*7f30*/  ISETP.LT.U32.AND P1, PT, R3, 0x5, P1 ;  /* 0x000000050300780c */ /* 0x000fc40000f21070 */
[----:B------:R-:W-:Y:S01]  /*7f40*/  PRMT R13, RZ, 0x7610, R13 ;  /* 0x00007610ff0d7816 */ /* 0x000fe2000000000d */
[----:B------:R-:W0:Y:S01]  /*7f50*/  @P3 S2R R5, SR_CgaCtaId ;  /* 0x0000000000053919 */ /* 0x000e220000008800 */
[----:B------:R-:W-:-:S04]  /*7f60*/  @P3 MOV R4, 0x400 ;  /* 0x0000040000043802 */ /* 0x000fc80000000f00 */
[----:B0-----:R-:W-:Y:S01]  /*7f70*/  @P3 LEA R6, R5, R4, 0x18 ;  /* 0x0000000405063211 */ /* 0x001fe200078ec0ff */
[----:B------:R-:W-:-:S03]  /*7f80*/  IMAD.WIDE.U32 R4, R12, -0x33333333, RZ ;  /* 0xcccccccd0c047825 */ /* 0x000fc600078e00ff */
[----:B------:R0:W-:Y:S01]  /*7f90*/  @P3 SYNCS.ARRIVE.TRANS64.A1T0 RZ, [R6+URZ+0x68], RZ ;  /* 0x000068ff06ff39a7 */ /* 0x0001e2000810003f */
[----:B------:R-:W-:Y:S02]  /*7fa0*/  ISETP.GE.U32.AND P3, PT, R3, 0x5, PT ;  /* 0x000000050300780c */ /* 0x000fe40003f66070 */
[----:B------:R-:W-:Y:S02]  /*7fb0*/  SHF.R.U32.HI R7, RZ, 0x2, R5 ;  /* 0x00000002ff077819 */ /* 0x000fe40000011605 */
[----:B------:R-:W-:Y:S02]  /*7fc0*/  SEL R5, RZ, 0x1, !P1 ;  /* 0x00000001ff057807 */ /* 0x000fe40004800000 */
[----:B------:R-:W-:Y:S01]  /*7fd0*/  ISETP.GE.U32.AND P1, PT, R16, UR4, PT ;  /* 0x0000000410007c0c */ /* 0x000fe2000bf26070 */
[----:B------:R-:W-:Y:S01]  /*7fe0*/  IMAD R12, R7, -0x5, R12 ;  /* 0xfffffffb070c7824 */ /* 0x000fe200078e020c */
[----:B------:R-:W-:Y:S02]  /*7ff0*/  LOP3.LUT R0, R0, R5, RZ, 0x3c, !PT ;  /* 0x0000000500007212 */ /* 0x000fe400078e3cff */
[----:B------:R-:W-:-:S02]  /*8000*/  ISETP.GE.U32.AND.EX P1, PT, R17, UR5, PT, P1 ;  /* 0x0000000511007c0c */ /* 0x000fc4000bf26110 */
[----:B------:R-:W-:Y:S02]  /*8010*/  PRMT R4, RZ, 0x7610, R4 ;  /* 0x00007610ff047816 */ /* 0x000fe40000000004 */
[----:B------:R-:W-:-:S09]  /*8020*/  @P3 LOP3.LUT R0, R0, 0x1, R7, 0x78, !PT ;  /* 0x0000000100003812 */ /* 0x000fd200078e7807 */
[----:B0-----:R-:W-:Y:S05]  /*8030*/  @P1 BRA `(.L_x_239) ;  /* 0x00000004004c1947 */ /* 0x001fea0003800000 */
[----:B------:R-:W-:Y:S01]  /*8040*/  ULDC.64 UR4, c[0x0][0x628] ;  /* 0x00018a0000047ab9 */ /* 0x000fe20000000a00 */
[----:B------:R-:W0:Y:S01]  /*8050*/  S2R R15, SR_CTAID.X ;  /* 0x00000000000f7919 */ /* 0x000e220000002500 */
[----:B------:R-:W-:Y:S01]  /*8060*/  ISETP.NE.U32.AND P1, PT, RZ, UR4, PT ;  /* 0x00000004ff007c0c */ /* 0x000fe2000bf25070 */
[----:B------:R-:W-:Y:S01]  /*8070*/  ULDC UR7, c[0x0][0x630] ;  /* 0x00018c0000077ab9 */ /* 0x000fe20000000800 */
[----:B------:R-:W-:Y:S01]  /*8080*/  IMAD.MOV.U32 R4, RZ, RZ, R16 ;  /* 0x000000ffff047224 */ /* 0x000fe200078e0010 */
[----:B------:R-:W1:Y:S01]  /*8090*/  S2R R14, SR_CTAID.Y ;  /* 0x00000000000e7919 */ /* 0x000e620000002600 */
[----:B------:R-:W-:Y:S01]  /*80a0*/  ISETP.NE.AND.EX P1, PT, RZ, UR5, PT, P1 ;  /* 0x00000005ff007c0c */ /* 0x000fe2000bf25310 */
[----:B------:R-:W-:-:S12]  /*80b0*/  IMAD.MOV.U32 R5, RZ, RZ, R17 ;  /* 0x000000ffff057224 */ /* 0x000fd800078e0011 */
[----:B------:R-:W-:Y:S05]  /*80c0*/  @!P1 BRA `(.L_x_240) ;  /* 0x0000000000289947 */ /* 0x000fea0003800000 */
[----:B------:R-:W-:Y:S02]  /*80d0*/  ULDC UR6, c[0x0][0x634] ;  /* 0x00018d0000067ab9 */ /* 0x000fe40000000800 */
[----:B------:R-:W-:-:S05]  /*80e0*/  IADD3 R9, P1, R16, UR6, RZ ;  /* 0x0000000610097c10 */ /* 0x000fca000ff3e0ff */
[----:B------:R-:W-:-:S04]  /*80f0*/  IMAD.X R19, RZ, RZ, R17, P1 ;  /* 0x000000ffff137224 */ /* 0x000fc800008e0611 */
[----:B------:R-:W-:-:S04]  /*8100*/  IMAD.WIDE.U32 R6, R19, UR4, RZ ;  /* 0x0000000413067c25 */ /* 0x000fc8000f8e00ff */
[----:B------:R-:W-:-:S04]  /*8110*/  IMAD.WIDE.U32 R6, P1, R9, UR5, R6 ;  /* 0x0000000509067c25 */ /* 0x000fc8000f820006 */
[----:B------:R-:W-:-:S04]  /*8120*/  IMAD.WIDE.U32 R8, R9, UR4, RZ ;  /* 0x0000000409087c25 */ /* 0x000fc8000f8e00ff */
[----:B------:R-:W-:Y:S01]  /*8130*/  IMAD.X R5, RZ, RZ, RZ, P1 ;  /* 0x000000ffff057224 */ /* 0x000fe200008e06ff */
[----:B------:R-:W-:Y:S01]  /*8140*/  IADD3 RZ, P1, R9, R6, RZ ;  /* 0x0000000609ff7210 */ /* 0x000fe20007f3e0ff */
[----:B------:R-:W-:-:S04]  /*8150*/  IMAD.MOV.U32 R4, RZ, RZ, R7 ;  /* 0x000000ffff047224 */ /* 0x000fc800078e0007 */
[----:B------:R-:W-:-:S08]  /*8160*/  IMAD.WIDE.U32.X R4, R19, UR5, R4, P1 ;  /* 0x0000000513047c25 */ /* 0x000fd000088e0404 */
.L_x_240:
[--C-:B------:R-:W-:Y:S01]  /*8170*/  SHF.R.U64 R8, R4, UR7, R5.reuse ;  /* 0x0000000704087c19 */ /* 0x100fe20008001205 */
[----:B------:R-:W-:Y:S01]  /*8180*/  ULDC.64 UR4, c[0x0][0x620] ;  /* 0x0001880000047ab9 */ /* 0x000fe20000000a00 */
[----:B------:R-:W-:Y:S01]  /*8190*/  SHF.R.U32.HI R4, RZ, UR7, R5 ;  /* 0x00000007ff047c19 */ /* 0x000fe20008011605 */
[----:B------:R-:W2:Y:S01]  /*81a0*/  LDC R24, c[0x0][0x144] ;  /* 0x00005100ff187b82 */ /* 0x000ea20000000800 */
[----:B------:R-:W-:Y:S01]  /*81b0*/  IADD3 R7, P1, RZ, -R8, RZ ;  /* 0x80000008ff077210 */ /* 0x000fe20007f3e0ff */
[----:B------:R-:W-:Y:S01]  /*81c0*/  ULDC.64 UR8, c[0x0][0x640] ;  /* 0x0001900000087ab9 */ /* 0x000fe20000000a00 */
[----:B0-----:R-:W-:Y:S01]  /*81d0*/  I2FP.F32.U32 R9, R15 ;  /* 0x0000000f00097245 */ /* 0x001fe20000201000 */
[----:B------:R-:W-:Y:S02]  /*81e0*/  ULDC UR6, c[0x0][0x608] ;  /* 0x0001820000067ab9 */ /* 0x000fe40000000800 */
[----:B------:R-:W-:Y:S01]  /*81f0*/  IMAD.X R4, RZ, RZ, ~R4, P1 ;  /* 0x000000ffff047224 */ /* 0x000fe200008e0e04 */
[----:B------:R-:W-:Y:S01]  /*8200*/  ISETP.NE.U32.AND P1, PT, RZ, UR8, PT ;  /* 0x00000008ff007c0c */ /* 0x000fe2000bf25070 */
[----:B------:R-:W0:Y:S02]  /*8210*/  LDC R21, c[0x0][0x148] ;  /* 0x00005200ff157b82 */ /* 0x000e240000000800 */
[----:B------:R-:W-:Y:S01]  /*8220*/  IMAD R6, R4, UR4, RZ ;  /* 0x0000000404067c24 */ /* 0x000fe2000f8e02ff */
[----:B------:R-:W-:Y:S01]  /*8230*/  ISETP.NE.AND.EX P1, PT, RZ, UR9, PT, P1 ;  /* 0x00000009ff007c0c */ /* 0x000fe2000bf25310 */
[----:B------:R-:W-:Y:S01]  /*8240*/  IMAD.WIDE.U32 R4, R7, UR4, R16 ;  /* 0x0000000407047c25 */ /* 0x000fe2000f8e0010 */
[----:B------:R-:W-:-:S03]  /*8250*/  ULDC UR4, c[0x0][0x150] ;  /* 0x0000540000047ab9 */ /* 0x000fc60000000800 */
[----:B------:R-:W-:Y:S02]  /*8260*/  IMAD R7, R7, UR5, R6 ;  /* 0x0000000507077c24 */ /* 0x000fe4000f8e0206 */
[----:B------:R-:W-:Y:S01]  /*8270*/  FMUL R6, R9, UR4 ;  /* 0x0000000409067c20 */ /* 0x000fe20008400000 */
[----:B------:R-:W-:Y:S01]  /*8280*/  ULDC UR4, c[0x0][0x618] ;  /* 0x0001860000047ab9 */ /* 0x000fe20000000800 */
[----:B------:R-:W-:Y:S01]  /*8290*/  ULDC UR5, c[0x0][0x154] ;  /* 0x0000550000057ab9 */ /* 0x000fe20000000800 */
[----:B------:R-:W-:-:S03]  /*82a0*/  IMAD.IADD R5, R5, 0x1, R7 ;  /* 0x0000000105057824 */ /* 0x000fc600078e0207 */
[----:B------:R-:W3:Y:S02]  /*82b0*/  F2I.U32.TRUNC.NTZ R6, R6 ;  /* 0x0000000600067305 */ /* 0x000ee4000020f000 */
[----:B------:R-:W-:Y:S02]  /*82c0*/  SHF.R.U64 R9, R4, UR4, R5 ;  /* 0x0000000404097c19 */ /* 0x000fe40008001205 */
[----:B-1----:R-:W-:-:S05]  /*82d0*/  I2FP.F32.U32 R4, R14 ;  /* 0x0000000e00047245 */ /* 0x002fca0000201000 */
[----:B------:R-:W-:Y:S01]  /*82e0*/  FMUL R22, R4, UR5 ;  /* 0x0000000504167c20 */ /* 0x000fe20008400000 */
[----:B------:R-:W-:Y:S01]  /*82f0*/  SHF.R.U32.HI R4, RZ, UR4, R5 ;  /* 0x00000004ff047c19 */ /* 0x000fe20008011605 */
[----:B------:R-:W-:-:S03]  /*8300*/  ULDC UR4, c[0x0][0x658] ;  /* 0x0001960000047ab9 */ /* 0x000fc60000000800 */
[--C-:B------:R-:W-:Y:S01]  /*8310*/  SHF.R.U64 R20, R9, UR6, R4.reuse ;  /* 0x0000000609147c19 */ /* 0x100fe20008001204 */
[----:B------:R-:W1:Y:S01]  /*8320*/  F2I.U32.TRUNC.NTZ R22, R22 ;  /* 0x0000001600167305 */ /* 0x000e62000020f000 */
[----:B------:R-:W-:Y:S01]  /*8330*/  SHF.R.U32.HI R5, RZ, UR6, R4 ;  /* 0x00000006ff057c19 */ /* 0x000fe20008011604 */
[----:B---3--:R-:W-:-:S03]  /*8340*/  IMAD.MOV R6, RZ, RZ, -R6 ;  /* 0x000000ffff067224 */ /* 0x008fc600078e0a06 */
[----:B------:R-:W-:Y:S01]  /*8350*/  SHF.R.U64 R19, R20, UR4, R5 ;  /* 0x0000000414137c19 */ /* 0x000fe20008001205 */
[----:B--2---:R-:W-:Y:S01]  /*8360*/  IMAD R15, R24, R6, R15 ;  /* 0x00000006180f7224 */ /* 0x004fe200078e020f */
[----:B------:R-:W-:-:S03]  /*8370*/  SHF.R.U32.HI R23, RZ, UR4, R5 ;  /* 0x00000004ff177c19 */ /* 0x000fc60008011605 */
[----:B------:R-:W-:Y:S02]  /*8380*/  IMAD.MOV.U32 R4, RZ, RZ, R19 ;  /* 0x000000ffff047224 */ /* 0x000fe400078e0013 */
[----:B------:R-:W-:Y:S01]  /*8390*/  IMAD.MOV.U32 R5, RZ, RZ, R23 ;  /* 0x000000ffff057224 */ /* 0x000fe200078e0017 */
[----:B-1----:R-:W-:Y:S06]  /*83a0*/  @!P1 BRA `(.L_x_241) ;  /* 0x0000000000289947 */ /* 0x002fec0003800000 */
[----:B------:R-:W-:Y:S02]  /*83b0*/  ULDC UR4, c[0x0][0x64c] ;  /* 0x0001930000047ab9 */ /* 0x000fe40000000800 */
[----:B------:R-:W-:-:S05]  /*83c0*/  IADD3 R5, P1, R19, UR4, RZ ;  /* 0x0000000413057c10 */ /* 0x000fca000ff3e0ff */
[----:B------:R-:W-:-:S04]  /*83d0*/  IMAD.X R23, RZ, RZ, R23, P1 ;  /* 0x000000ffff177224 */ /* 0x000fc800008e0617 */
[----:B------:R-:W-:-:S04]  /*83e0*/  IMAD.WIDE.U32 R6, R23, UR8, RZ ;  /* 0x0000000817067c25 */ /* 0x000fc8000f8e00ff */
[----:B------:R-:W-:-:S04]  /*83f0*/  IMAD.WIDE.U32 R6, P1, R5, UR9, R6 ;  /* 0x0000000905067c25 */ /* 0x000fc8000f820006 */
[----:B------:R-:W-:-:S04]  /*8400*/  IMAD.WIDE.U32 R4, R5, UR8, RZ ;  /* 0x0000000805047c25 */ /* 0x000fc8000f8e00ff */
[----:B------:R-:W-:Y:S01]  /*8410*/  IMAD.MOV.U32 R4, RZ, RZ, R7 ;  /* 0x000000ffff047224 */ /* 0x000fe200078e0007 */
[----:B------:R-:W-:Y:S01]  /*8420*/  IADD3 RZ, P3, R5, R6, RZ ;  /* 0x0000000605ff7210 */ /* 0x000fe20007f7e0ff */
[----:B------:R-:W-:-:S04]  /*8430*/  IMAD.X R5, RZ, RZ, RZ, P1 ;  /* 0x000000ffff057224 */ /* 0x000fc800008e06ff */
[----:B------:R-:W-:-:S08]  /*8440*/  IMAD.WIDE.U32.X R4, R23, UR9, R4, P3 ;  /* 0x0000000917047c25 */ /* 0x000fd000098e0404 */
.L_x_241:
[----:B------:R-:W-:Y:S01]  /*8450*/  ISETP.NE.AND P1, PT, R2, 0x1, PT ;  /* 0x000000010200780c */ /* 0x000fe20003f25270 */
[----:B------:R-:W-:Y:S01]  /*8460*/  ULDC UR4, c[0x0][0x648] ;  /* 0x0001920000047ab9 */ /* 0x000fe20000000800 */
[----:B------:R-:W-:Y:S01]  /*8470*/  LOP3.LUT R20, R20, UR16, RZ, 0xc0, !PT ;  /* 0x0000001014147c12 */ /* 0x000fe2000f8ec0ff */
[----:B------:R-:W-:Y:S01]  /*8480*/  IMAD.MOV R22, RZ, RZ, -R22 ;  /* 0x000000ffff167224 */ /* 0x000fe200078e0a16 */
[----:B------:R-:W-:Y:S01]  /*8490*/  SHF.R.U64 R5, R4, UR4, R5 ;  /* 0x0000000404057c19 */ /* 0x000fe20008001205 */
[----:B------:R-:W-:Y:S01]  /*84a0*/  ULDC UR4, c[0x0][0x638] ;  /* 0x00018e0000047ab9 */ /* 0x000fe20000000800 */
[----:B------:R-:W-:Y:S01]  /*84b0*/  LOP3.LUT R6, R9, UR15, RZ, 0xc0, !PT ;  /* 0x0000000f09067c12 */ /* 0x000fe2000f8ec0ff */
[----:B------:R-:W-:Y:S02]  /*84c0*/  ULDC UR5, c[0x0][0x610] ;  /* 0x0001840000057ab9 */ /* 0x000fe40000000800 */
[----:B------:R-:W-:Y:S02]  /*84d0*/  IMAD.MOV R4, RZ, RZ, -R5 ;  /* 0x000000ffff047224 */ /* 0x000fe400078e0a05 */
[----:B------:R-:W-:-:S02]  /*84e0*/  IMAD R20, R5, UR17, R20 ;  /* 0x0000001105147c24 */ /* 0x000fc4000f8e0214 */
[----:B0-----:R-:W-:Y:S02]  /*84f0*/  @P1 IMAD R15, R21, R22, R14 ;  /* 0x00000016150f1224 */ /* 0x001fe400078e020e */
[----:B------:R-:W-:Y:S01]  /*8500*/  IMAD R19, R4, UR4, R19 ;  /* 0x0000000404137c24 */ /* 0x000fe2000f8e0213 */
[----:B------:R-:W-:Y:S01]  /*8510*/  ULDC UR4, c[0x0][0x600] ;  /* 0x0001800000047ab9 */ /* 0x000fe20000000800 */
[----:B------:R-:W-:Y:S02]  /*8520*/  IMAD R15, R20, UR5, R15 ;  /* 0x00000005140f7c24 */ /* 0x000fe4000f8e020f */
[----:B------:R-:W-:Y:S02]  /*8530*/  IMAD R6, R19, UR4, R6 ;  /* 0x0000000413067c24 */ /* 0x000fe4000f8e0206 */
[----:B------:R-:W-:-:S03]  /*8540*/  IMAD.MOV.U32 R4, RZ, RZ, 0x1 ;  /* 0x00000001ff047424 */ /* 0x000fc600078e00ff */
[----:B------:R-:W-:Y:S02]  /*8550*/  SEL R20, R6, R15, !P1 ;  /* 0x0000000f06147207 */ /* 0x000fe40004800000 */
[----:B------:R-:W-:-:S07]  /*8560*/  SEL R19, R15, R6, !P1 ;  /* 0x000000060f137207 */ /* 0x000fce0004800000 */
.L_x_239:
[----:B------:R-:W-:Y:S05]  /*8570*/  BSYNC B1 ;  /* 0x0000000000017941 */ /* 0x000fea0003800000 */
.L_x_238:
[----:B------:R-:W-:-:S13]  /*8580*/  LOP3.LUT P1, RZ, R4, 0xff, RZ, 0xc0, !PT ;  /* 0x000000ff04ff7812 */ /* 0x000fda000782c0ff */
[----:B------:R-:W-:Y:S05]  /*8590*/  @P1 BRA `(.L_x_242) ;  /* 0xfffffff4004c1947 */ /* 0x000fea000383ffff */
[----:B------:R-:W-:Y:S05]  /*85a0*/  BSYNC B0 ;  /* 0x0000000000007941 */ /* 0x000fea0003800000 */
.L_x_230:
[----:B------:R-:W-:-:S03]  /*85b0*/  UMOV UR4, 0xffffffff ;  /* 0xffffffff00047882 */ /* 0x000fc60000000000 */
[----:B------:R-:W-:Y:S05]  /*85c0*/  BRA.DIV UR4, `(.L_x_243) ;  /* 0x0000000604387947 */ /* 0x000fea000b800000 */
[----:B------:R-:W-:-:S13]  /*85d0*/  ELECT P6, URZ, PT ;  /* 0x00000000003f782f */ /* 0x000fda00038c0000 */
.L_x_258:
[----:B------:R-:W-:Y:S04]  /*85e0*/  BSSY B0, `(.L_x_244) ;  /* 0x0000034000007945 */ /* 0x000fe80003800000 */
[----:B------:R-:W-:Y:S05]  /*85f0*/  @!P6 BRA `(.L_x_245) ;  /* 0x0000000000c8e947 */ /* 0x000fea0003800000 */
[----:B------:R-:W-:-:S04]  /*8600*/  LOP3.LUT R18, R18, 0x2, RZ, 0xfc, !PT ;  /* 0x0000000212127812 */ /* 0x000fc800078efcff */
[----:B------:R-:W-:-:S13]  /*8610*/  ISETP.NE.AND P0, PT, R18, 0x3, PT ;  /* 0x000000031200780c */ /* 0x000fda0003f05270 */
[----:B------:R-:W-:Y:S05]  /*8620*/  @!P0 BRA `(.L_x_246) ;  /* 0x0000000000048947 */ /* 0x000fea0003800000 */
[----:B------:R-:W-:Y:S01]  /*8630*/  BPT.TRAP 0x1 ;  /* 0x000000040000795c */ /* 0x000fe20000300000 */
.L_x_246:
[----:B------:R-:W0:Y:S01]  /*8640*/  S2R R3, SR_CgaCtaId ;  /* 0x0000000000037919 */ /* 0x000e220000008800 */
[----:B------:R-:W-:-:S04]  /*8650*/  MOV R2, 0x400 ;  /* 0x0000040000027802 */ /* 0x000fc80000000f00 */
[----:B0-----:R-:W-:Y:S02]  /*8660*/  LEA R3, R3, R2, 0x18 ;  /* 0x0000000203037211 */ /* 0x001fe400078ec0ff */
[----:B------:R-:W-:-:S03]  /*8670*/  SHF.L.U32 R2, R0, 0x1f, RZ ;  /* 0x0000001f00027819 */ /* 0x000fc600000006ff */
[----:B------:R-:W-:-:S04]  /*8680*/  VIADD R3, R3, 0x28 ;  /* 0x0000002803037836 */ /* 0x000fc80000000000 */
[C---:B------:R-:W-:Y:S02]  /*8690*/  IMAD R7, R12.reuse, 0x8, R3 ;  /* 0x000000080c077824 */ /* 0x040fe400078e0203 */
[----:B------:R-:W-:Y:S02]  /*86a0*/  VIADD R12, R12, 0x1 ;  /* 0x000000010c0c7836 */ /* 0x000fe40000000000 */
[----:B------:R-:W0:Y:S03]  /*86b0*/  SYNCS.PHASECHK.TRANS64.TRYWAIT P0, [R7+URZ], R2 ;  /* 0x00000002070075a7 */ /* 0x000e26000800017f */
[----:B------:R-:W-:-:S04]  /*86c0*/  ISETP.NE.AND P1, PT, R12, 0x5, PT ;  /* 0x000000050c00780c */ /* 0x000fc80003f25270 */
[----:B------:R-:W-:Y:S02]  /*86d0*/  SEL R5, RZ, 0x1, P1 ;  /* 0x00000001ff057807 */ /* 0x000fe40000800000 */
[----:B------:R-:W-:Y:S02]  /*86e0*/  SEL R12, R12, RZ, P1 ;  /* 0x000000ff0c0c7207 */ /* 0x000fe40000800000 */
[----:B------:R-:W-:-:S03]  /*86f0*/  LOP3.LUT R5, R0, R5, RZ, 0x3c, !PT ;  /* 0x0000000500057212 */ /* 0x000fc600078e3cff */
[----:B------:R-:W-:Y:S01]  /*8700*/  IMAD R9, R12, 0x8, R3 ;  /* 0x000000080c097824 */ /* 0x000fe200078e0203 */
[----:B------:R-:W-:Y:S01]  /*8710*/  SHF.L.U32 R4, R5, 0x1f, RZ ;  /* 0x0000001f05047819 */ /* 0x000fe200000006ff */
[----:B0-----:R-:W-:Y:S06]  /*8720*/  @!P0 BRA `(.L_x_247) ;  /* 0x0000000400008947 */ /* 0x001fec0003800000 */
.L_x_259:
[----:B------:R-:W1:Y:S01]  /*8730*/  SYNCS.PHASECHK.TRANS64.TRYWAIT P0, [R9+URZ], R4 ;  /* 0x00000004090075a7 */ /* 0x000e62000800017f */
[----:B------:R-:W-:-:S05]  /*8740*/  VIADD R0, R12, 0x1 ;  /* 0x000000010c007836 */ /* 0x000fca0000000000 */
[----:B------:R-:W-:-:S04]  /*8750*/  ISETP.NE.AND P1, PT, R0, 0x5, PT ;  /* 0x000000050000780c */ /* 0x000fc80003f25270 */
[----:B0-----:R-:W-:Y:S02]  /*8760*/  SEL R2, RZ, 0x1, P1 ;  /* 0x00000001ff027807 */ /* 0x001fe40000800000 */
[----:B------:R-:W-:Y:S02]  /*8770*/  SEL R0, R0, RZ, P1 ;  /* 0x000000ff00007207 */ /* 0x000fe40000800000 */
[----:B------:R-:W-:-:S03]  /*8780*/  LOP3.LUT R7, R5, R2, RZ, 0x3c, !PT ;  /* 0x0000000205077212 */ /* 0x000fc600078e3cff */
[----:B------:R-:W-:Y:S01]  /*8790*/  IMAD R6, R0, 0x8, R3 ;  /* 0x0000000800067824 */ /* 0x000fe200078e0203 */
[----:B------:R-:W-:Y:S01]  /*87a0*/  SHF.L.U32 R5, R7, 0x1f, RZ ;  /* 0x0000001f07057819 */ /* 0x000fe200000006ff */
[----:B-1----:R-:W-:Y:S06]  /*87b0*/  @!P0 BRA `(.L_x_248) ;  /* 0x0000000000f08947 */ /* 0x002fec0003800000 */
.L_x_260:
[----:B------:R-:W1:Y:S01]  /*87c0*/  SYNCS.PHASECHK.TRANS64.TRYWAIT P0, [R6+URZ], R5 ;  /* 0x00000005060075a7 */ /* 0x000e62000800017f */
[----:B------:R-:W-:-:S05]  /*87d0*/  VIADD R0, R0, 0x1 ;  /* 0x0000000100007836 */ /* 0x000fca0000000000 */
[----:B------:R-:W-:-:S04]  /*87e0*/  ISETP.NE.AND P1, PT, R0, 0x5, PT ;  /* 0x000000050000780c */ /* 0x000fc80003f25270 */
[----:B------:R-:W-:Y:S02]  /*87f0*/  SEL R2, RZ, 0x1, P1 ;  /* 0x00000001ff027807 */ /* 0x000fe40000800000 */
[----:B------:R-:W-:Y:S02]  /*8800*/  SEL R0, R0, RZ, P1 ;  /* 0x000000ff00007207 */ /* 0x000fe40000800000 */
[----:B------:R-:W-:-:S03]  /*8810*/  LOP3.LUT R7, R7, R2, RZ, 0x3c, !PT ;  /* 0x0000000207077212 */ /* 0x000fc600078e3cff */
[----:B0-----:R-:W-:Y:S01]  /*8820*/  IMAD R9, R0, 0x8, R3 ;  /* 0x0000000800097824 */ /* 0x001fe200078e0203 */
[----:B------:R-:W-:Y:S01]  /*8830*/  SHF.L.U32 R4, R7, 0x1f, RZ ;  /* 0x0000001f07047819 */ /* 0x000fe200000006ff */
[----:B-1----:R-:W-:Y:S06]  /*8840*/  @!P0 BRA `(.L_x_249) ;  /* 0x0000000000e08947 */ /* 0x002fec0003800000 */
.L_x_261:
[----:B------:R-:W1:Y:S01]  /*8850*/  SYNCS.PHASECHK.TRANS64.TRYWAIT P0, [R9+URZ], R4 ;  /* 0x00000004090075a7 */ /* 0x000e62000800017f */
[----:B------:R-:W-:-:S05]  /*8860*/  VIADD R0, R0, 0x1 ;  /* 0x0000000100007836 */ /* 0x000fca0000000000 */
[----:B------:R-:W-:-:S04]  /*8870*/  ISETP.NE.AND P1, PT, R0, 0x5, PT ;  /* 0x000000050000780c */ /* 0x000fc80003f25270 */
[----:B------:R-:W-:Y:S02]  /*8880*/  SEL R2, RZ, 0x1, P1 ;  /* 0x00000001ff027807 */ /* 0x000fe40000800000 */
[----:B------:R-:W-:Y:S02]  /*8890*/  SEL R0, R0, RZ, P1 ;  /* 0x000000ff00007207 */ /* 0x000fe40000800000 */
[----:B------:R-:W-:Y:S01]  /*88a0*/  LOP3.LUT R2, R7, R2, RZ, 0x3c, !PT ;  /* 0x0000000207027212 */ /* 0x000fe200078e3cff */
[----:B-1----:R-:W-:Y:S06]  /*88b0*/  @!P0 BRA `(.L_x_250) ;  /* 0x0000000000d88947 */ /* 0x002fec0003800000 */
.L_x_262:
[----:B------:R-:W-:Y:S01]  /*88c0*/  IMAD R3, R0, 0x8, R3 ;  /* 0x0000000800037824 */ /* 0x000fe200078e0203 */
[----:B------:R-:W-:-:S07]  /*88d0*/  SHF.L.U32 R0, R2, 0x1f, RZ ;  /* 0x0000001f02007819 */ /* 0x000fce00000006ff */
.L_x_251:
[----:B--2---:R2:W3:Y:S02]  /*88e0*/  SYNCS.PHASECHK.TRANS64.TRYWAIT P0, [R3+URZ], R0 ;  /* 0x00000000030075a7 */ /* 0x0044e4000800017f */
[----:B---3--:R-:W-:Y:S05]  /*88f0*/  @!P0 NANOSLEEP.SYNCS 0x989680 ;  /* 0x009896800000895d */ /* 0x008fea0003900000 */
[----:B------:R-:W3:Y:S02]  /*8900*/  @!P0 SYNCS.PHASECHK.TRANS64 P0, [R3+URZ], R0 ;  /* 0x00000000030085a7 */ /* 0x000ee4000800007f */
[----:B---3--:R-:W-:Y:S05]  /*8910*/  @!P0 BRA `(.L_x_251) ;  /* 0xfffffffc00f08947 */ /* 0x008fea000383ffff */
.L_x_245:
[----:B------:R-:W-:Y:S05]  /*8920*/  BSYNC B0 ;  /* 0x0000000000007941 */ /* 0x000fea0003800000 */
.L_x_244:
[----:B------:R-:W-:Y:S05]  /*8930*/  EXIT ;  /* 0x000000000000794d */ /* 0x000fea0003800000 */
.L_x_17:
[----:B-1----:R1:W2:Y:S02]  /*8940*/  SYNCS.PHASECHK.TRANS64.TRYWAIT P1, [R3+URZ], R0 ;  /* 0x00000000030075a7 */ /* 0x0022a4000802017f */
[----:B--2---:R-:W-:Y:S05]  /*8950*/  @!P1 NANOSLEEP.SYNCS 0x989680 ;  /* 0x009896800000995d */ /* 0x004fea0003900000 */
[----:B------:R-:W2:Y:S02]  /*8960*/  @!P1 SYNCS.PHASECHK.TRANS64 P1, [R3+URZ], R0 ;  /* 0x00000000030095a7 */ /* 0x000ea4000802007f */
[----:B--2---:R-:W-:Y:S05]  /*8970*/  @!P1 BRA `(.L_x_17) ;  /* 0xfffffffc00f09947 */ /* 0x004fea000383ffff */
[----:B------:R-:W-:Y:S05]  /*8980*/  BRA `(.L_x_16) ;  /* 0xffffff8800d07947 */ /* 0x000fea000383ffff */
.L_x_22:
[----:B-1----:R1:W2:Y:S02]  /*8990*/  SYNCS.PHASECHK.TRANS64.TRYWAIT P1, [R5+URZ], R4 ;  /* 0x00000004050075a7 */ /* 0x0022a4000802017f */
[----:B--2---:R-:W-:Y:S05]  /*89a0*/  @!P1 NANOSLEEP.SYNCS 0x989680 ;  /* 0x009896800000995d */ /* 0x004fea0003900000 */
[----:B------:R-:W2:Y:S02]  /*89b0*/  @!P1 SYNCS.PHASECHK.TRANS64 P1, [R5+URZ], R4 ;  /* 0x00000004050095a7 */ /* 0x000ea4000802007f */
[----:B--2---:R-:W-:Y:S05]  /*89c0*/  @!P1 BRA `(.L_x_22) ;  /* 0xfffffffc00f09947 */ /* 0x004fea000383ffff */
[----:B------:R-:W-:Y:S05]  /*89d0*/  BRA `(.L_x_21) ;  /* 0xffffff8c00fc7947 */ /* 0x000fea000383ffff */
.L_x_231:
[----:B------:R-:W-:Y:S01]  /*89e0*/  BSSY B1, `(.L_x_252) ;  /* 0x0000006000017945 */ /* 0x000fe20003800000 */
[----:B------:R-:W-:-:S07]  /*89f0*/  IMAD.MOV.U32 R15, RZ, RZ, -0x1 ;  /* 0xffffffffff0f7424 */ /* 0x000fce00078e00ff */
[----:B------:R-:W-:Y:S05]  /*8a00*/  WARPSYNC.COLLECTIVE R15, `(.L_x_253) ;  /* 0x000000000f0c7348 */ /* 0x000fea0003c00000 */
[----:B------:R-:W-:Y:S02]  /*8a10*/  ELECT P6, UR62, PT ;  /* 0x00000000003e782f */ /* 0x000fe400038c0000 */
[----:B------:R-:W-:Y:S01]  /*8a20*/  MOV R14, UR62 ;  /* 0x0000003e000e7c02 */ /* 0x000fe20008000f00 */
[----:B------:R-:W-:Y:S10]  /*8a30*/  ENDCOLLECTIVE ;  /* 0x000000000000791b */ /* 0x000ff40003800000 */
.L_x_253:
[----:B------:R-:W-:Y:S05]  /*8a40*/  BSYNC B1 ;  /* 0x0000000000017941 */ /* 0x000fea0003800000 */
.L_x_252:
[----:B------:R-:W-:Y:S05]  /*8a50*/  BRA `(.L_x_254) ;  /* 0xfffffff000287947 */ /* 0x000fea000383ffff */
.L_x_234:
[----:B0-----:R0:W1:Y:S02]  /*8a60*/  SYNCS.PHASECHK.TRANS64.TRYWAIT P1, [R14+URZ+0x28], R7 ;  /* 0x000028070e0075a7 */ /* 0x001064000802017f */
[----:B-1----:R-:W-:Y:S05]  /*8a70*/  @!P1 NANOSLEEP.SYNCS 0x989680 ;  /* 0x009896800000995d */ /* 0x002fea0003900000 */
[----:B------:R-:W1:Y:S02]  /*8a80*/  @!P1 SYNCS.PHASECHK.TRANS64 P1, [R14+URZ+0x28], R7 ;  /* 0x000028070e0095a7 */ /* 0x000e64000802007f */
[----:B-1----:R-:W-:Y:S05]  /*8a90*/  @!P1 BRA `(.L_x_234) ;  /* 0xfffffffc00f09947 */ /* 0x002fea000383ffff */
[----:B------:R-:W-:Y:S05]  /*8aa0*/  BRA `(.L_x_255) ;  /* 0xfffffff0005c7947 */ /* 0x000fea000383ffff */
.L_x_243:
[----:B------:R-:W-:Y:S01]  /*8ab0*/  BSSY B0, `(.L_x_256) ;  /* 0x0000006000007945 */ /* 0x000fe20003800000 */
[----:B------:R-:W-:-:S07]  /*8ac0*/  IMAD.MOV.U32 R15, RZ, RZ, -0x1 ;  /* 0xffffffffff0f7424 */ /* 0x000fce00078e00ff */
[----:B------:R-:W-:Y:S05]  /*8ad0*/  WARPSYNC.COLLECTIVE R15, `(.L_x_257) ;  /* 0x000000000f0c7348 */ /* 0x000fea0003c00000 */
[----:B------:R-:W-:Y:S02]  /*8ae0*/  ELECT P6, UR62, PT ;  /* 0x00000000003e782f */ /* 0x000fe400038c0000 */
[----:B------:R-:W-:Y:S01]  /*8af0*/  MOV R14, UR62 ;  /* 0x0000003e000e7c02 */ /* 0x000fe20008000f00 */
[----:B------:R-:W-:Y:S10]  /*8b00*/  ENDCOLLECTIVE ;  /* 0x000000000000791b */ /* 0x000ff40003800000 */
.L_x_257:
[----:B------:R-:W-:Y:S05]  /*8b10*/  BSYNC B0 ;  /* 0x0000000000007941 */ /* 0x000fea0003800000 */
.L_x_256:
[----:B------:R-:W-:Y:S05]  /*8b20*/  BRA `(.L_x_258) ;  /* 0xfffffff800ac7947 */ /* 0x000fea000383ffff */
.L_x_247:
[----:B0-----:R0:W1:Y:S02]  /*8b30*/  SYNCS.PHASECHK.TRANS64.TRYWAIT P0, [R7+URZ], R2 ;  /* 0x00000002070075a7 */ /* 0x001064000800017f */
[----:B-1----:R-:W-:Y:S05]  /*8b40*/  @!P0 NANOSLEEP.SYNCS 0x989680 ;  /* 0x009896800000895d */ /* 0x002fea0003900000 */
[----:B------:R-:W1:Y:S02]  /*8b50*/  @!P0 SYNCS.PHASECHK.TRANS64 P0, [R7+URZ], R2 ;  /* 0x00000002070085a7 */ /* 0x000e64000800007f */
[----:B-1----:R-:W-:Y:S05]  /*8b60*/  @!P0 BRA `(.L_x_247) ;  /* 0xfffffffc00f08947 */ /* 0x002fea000383ffff */
[----:B------:R-:W-:Y:S05]  /*8b70*/  BRA `(.L_x_259) ;  /* 0xfffffff800ec7947 */ /* 0x000fea000383ffff */
.L_x_248:
[----:B0-----:R0:W1:Y:S02]  /*8b80*/  SYNCS.PHASECHK.TRANS64.TRYWAIT P0, [R9+URZ], R4 ;  /* 0x00000004090075a7 */ /* 0x001064000800017f */
[----:B-1----:R-:W-:Y:S05]  /*8b90*/  @!P0 NANOSLEEP.SYNCS 0x989680 ;  /* 0x009896800000895d */ /* 0x002fea0003900000 */
[----:B------:R-:W1:Y:S02]  /*8ba0*/  @!P0 SYNCS.PHASECHK.TRANS64 P0, [R9+URZ], R4 ;  /* 0x00000004090085a7 */ /* 0x000e64000800007f */
[----:B-1----:R-:W-:Y:S05]  /*8bb0*/  @!P0 BRA `(.L_x_248) ;  /* 0xfffffffc00f08947 */ /* 0x002fea000383ffff */
[----:B------:R-:W-:Y:S05]  /*8bc0*/  BRA `(.L_x_260) ;  /* 0xfffffff800fc7947 */ /* 0x000fea000383ffff */
.L_x_249:
[----:B0-----:R0:W1:Y:S02]  /*8bd0*/  SYNCS.PHASECHK.TRANS64.TRYWAIT P0, [R6+URZ], R5 ;  /* 0x00000005060075a7 */ /* 0x001064000800017f */
[----:B-1----:R-:W-:Y:S05]  /*8be0*/  @!P0 NANOSLEEP.SYNCS 0x989680 ;  /* 0x009896800000895d */ /* 0x002fea0003900000 */
[----:B------:R-:W1:Y:S02]  /*8bf0*/  @!P0 SYNCS.PHASECHK.TRANS64 P0, [R6+URZ], R5 ;  /* 0x00000005060085a7 */ /* 0x000e64000800007f */
[----:B-1----:R-:W-:Y:S05]  /*8c00*/  @!P0 BRA `(.L_x_249) ;  /* 0xfffffffc00f08947 */ /* 0x002fea000383ffff */
[----:B------:R-:W-:Y:S05]  /*8c10*/  BRA `(.L_x_261) ;  /* 0xfffffffc000c7947 */ /* 0x000fea000383ffff */
.L_x_250:
[----:B-1----:R1:W2:Y:S02]  /*8c20*/  SYNCS.PHASECHK.TRANS64.TRYWAIT P0, [R9+URZ], R4 ;  /* 0x00000004090075a7 */ /* 0x0022a4000800017f */
[----:B--2---:R-:W-:Y:S05]  /*8c30*/  @!P0 NANOSLEEP.SYNCS 0x989680 ;  /* 0x009896800000895d */ /* 0x004fea0003900000 */
[----:B------:R-:W2:Y:S02]  /*8c40*/  @!P0 SYNCS.PHASECHK.TRANS64 P0, [R9+URZ], R4 ;  /* 0x00000004090085a7 */ /* 0x000ea4000800007f */
[----:B--2---:R-:W-:Y:S05]  /*8c50*/  @!P0 BRA `(.L_x_250) ;  /* 0xfffffffc00f08947 */ /* 0x004fea000383ffff */
[----:B------:R-:W-:Y:S05]  /*8c60*/  BRA `(.L_x_262) ;  /* 0xfffffffc00147947 */ /* 0x000fea000383ffff */
.L_x_263:
[----:B------:R-:W-:-:S00]  /*8c70*/  BRA `(.L_x_263) ;  /* 0xfffffffc00fc7947 */ /* 0x000fc0000383ffff */
[----:B------:R-:W-:-:S00]  /*8c80*/  NOP ;  /* 0x0000000000007918 */ /* 0x000fc00000000000 */
[----:B------:R-:W-:-:S00]  /*8c90*/  NOP ;  /* 0x0000000000007918 */ /* 0x000fc00000000000 */
[----:B------:R-:W-:-:S00]  /*8ca0*/  NOP ;  /* 0x0000000000007918 */ /* 0x000fc00000000000 */
[----:B------:R-:W-:-:S00]  /*8cb0*/  NOP ;  /* 0x0000000000007918 */ /* 0x000fc00000000000 */
[----:B------:R-:W-:-:S00]  /*8cc0*/  NOP ;  /* 0x0000000000007918 */ /* 0x000fc00000000000 */
[----:B------:R-:W-:-:S00]  /*8cd0*/  NOP ;  /* 0x0000000000007918 */ /* 0x000fc00000000000 */
[----:B------:R-:W-:-:S00]  /*8ce0*/  NOP ;  /* 0x0000000000007918 */ /* 0x000fc00000000000 */
[----:B------:R-:W-:-:S00]  /*8cf0*/  NOP ;  /* 0x0000000000007918 */ /* 0x000fc00000000000 */
.L_x_264:


//--------------------- .nv.global.init           --------------------------
	.section	.nv.global.init,"aw",@progbits
.nv.global.init:
	.type		$str$22,@object
	.size		$str$22,($str$23 - $str$22)
$str$22:
        /*0000*/ 	.byte	0x6b, 0x5f, 0x74, 0x69, 0x6c, 0x65, 0x5f, 0x63, 0x6f, 0x75, 0x6e, 0x74, 0x20, 0x3e, 0x3d, 0x20
        /*0010*/ 	.byte	0x31, 0x00
	.type		$str$23,@object
	.size		$str$23,(__unnamed_1 - $str$23)
$str$23:
        /*0012*/ 	.byte	0x2f, 0x74, 0x6d, 0x70, 0x2f, 0x63, 0x75, 0x74, 0x6c, 0x61, 0x73, 0x73, 0x5f, 0x73, 0x77, 0x65
        /*0022*/ 	.byte	0x65, 0x70, 0x5f, 0x73, 0x72, 0x63, 0x2f, 0x69, 0x6e, 0x63, 0x6c, 0x75, 0x64, 0x65, 0x2f, 0x63
        /*0032*/ 	.byte	0x75, 0x74, 0x6c, 0x61, 0x73, 0x73, 0x2f, 0x67, 0x65, 0x6d, 0x6d, 0x2f, 0x63, 0x6f, 0x6c, 0x6c
        /*0042*/ 	.byte	0x65, 0x63, 0x74, 0x69, 0x76, 0x65, 0x2f, 0x73, 0x6d, 0x39, 0x30, 0x5f, 0x6d, 0x6d, 0x61, 0x5f
        /*0052*/ 	.byte	0x74, 0x6d, 0x61, 0x5f, 0x67, 0x6d, 0x6d, 0x61, 0x5f, 0x73, 0x73, 0x5f, 0x77, 0x61, 0x72, 0x70
        /*0062*/ 	.byte	0x73, 0x70, 0x65, 0x63, 0x69, 0x61, 0x6c, 0x69, 0x7a, 0x65, 0x64, 0x2e, 0x68, 0x70, 0x70, 0x00
	.type		__unnamed_1,@object
	.size		__unnamed_1,(.L_0 - __unnamed_1)
__unnamed_1:
        /*0072*/ 	.byte	0x76, 0x6f, 0x69, 0x64, 0x20, 0x63, 0x75, 0x74, 0x6c, 0x61, 0x73, 0x73, 0x3a, 0x3a, 0x67, 0x65
        /* <DEDUP_REMOVED lines=172> */
        /*0b42*/ 	.byte	0x79, 0x5d, 0x00
.L_0:


//--------------------- .nv.shared._ZN7cutlass13device_kernelINS_4gemm6kernel13GemmUniversalIN4cute5tupleIJiiiiEEENS1_10collective13CollectiveMmaINS1_34MainloopSm90TmaGmmaWarpSpecializedILi5ENS5_IJNS4_1CILi1EEESB_SB_EEENS1_35KernelTmaWarpSpecializedCooperativeEEENS5_IJNSA_ILi256EEENSA_ILi96EEENSA_ILi128EEEEEEaNS5_IJlSB_lEEEaSJ_NS4_8TiledMMAINS4_8MMA_AtomIJNS4_4SM904GMMA26MMA_64x96x32_S32S8S8_SS_TNEEEENS4_6LayoutINS5_IJNSA_ILi2EEESB_SB_EEENS5_IJSB_NSA_ILi0EEEST_EEEEENS5_IJNS4_10UnderscoreESW_SW_EEEEENS4_13SM90_TMA_LOADENS4_14ComposedLayoutINS4_7SwizzleILi3ELi4ELi3EEENS4_18smem_ptr_flag_bitsILi8EEENSQ_INS5_IJNSA_ILi8EEESH_EEENS5_IJSH_SB_EEEEEEEvNS4_8identityESZ_S19_vS1A_EENS_8epilogue10collective6detail29Sm90TmaWarpSpecializedAdapterINS1D_15DefaultEpilogueIaSJ_SJ_NS1C_6thread17LinearCombinationIaLi1EiiLNS1H_9ScaleType4KindE0ELNS_15FloatRoundStyleE2EaEENS1_15EpilogueDefaultEEEEEvvEEEEvNT_6ParamsE --------------------------
	.section	.nv.shared._ZN7cutlass13device_kernelINS_4gemm6kernel13GemmUniversalIN4cute5tupleIJiiiiEEENS1_10collective13CollectiveMmaINS1_34MainloopSm90TmaGmmaWarpSpecializedILi5ENS5_IJNS4_1CILi1EEESB_SB_EEENS1_35KernelTmaWarpSpecializedCooperativeEEENS5_IJNSA_ILi256EEENSA_ILi96EEENSA_ILi128EEEEEEaNS5_IJlSB_lEEEaSJ_NS4_8TiledMMAINS4_8MMA_AtomIJNS4_4SM904GMMA26MMA_64x96x32_S32S8S8_SS_TNEEEENS4_6LayoutINS5_IJNSA_ILi2EEESB_SB_EEENS5_IJSB_NSA_ILi0EEEST_EEEEENS5_IJNS4_10UnderscoreESW_SW_EEEEENS4_13SM90_TMA_LOADENS4_14ComposedLayoutINS4_7SwizzleILi3ELi4ELi3EEENS4_18smem_ptr_flag_bitsILi8EEENSQ_INS5_IJNSA_ILi8EEESH_EEENS5_IJSH_SB_EEEEEEEvNS4_8identityESZ_S19_vS1A_EENS_8epilogue10collective6detail29Sm90TmaWarpSpecializedAdapterINS1D_15DefaultEpilogueIaSJ_SJ_NS1C_6thread17LinearCombinationIaLi1EiiLNS1H_9ScaleType4KindE0ELNS_15FloatRoundStyleE2EaEENS1_15EpilogueDefaultEEEEEvvEEEEvNT_6ParamsE,"aw",@nobits
	.sectionflags	@""
	.align	16
	.zero		1024


//--------------------- .nv.shared.reserved.0     --------------------------
	.section	.nv.shared.reserved.0,"aw",@nobits
	.weak		__nv_reservedSMEM_offset_0_alias
	.size		__nv_reservedSMEM_offset_0_alias, 0, 0
	.other		__nv_reservedSMEM_offset_0_alias,@"STO_CUDA_RESERVED_SHARED STV_DEFAULT"
__nv_reservedSMEM_offset_0_alias:
	.zero		0


//--------------------- .nv.global                --------------------------
	.section	.nv.global,"aw",@nobits
.nv.global:
	.type		_ZN40_INTERNAL_8fcd6f89_4_k_cu_20bdad05_154624cute1_E,@object
	.size		_ZN40_INTERNAL_8fcd6f89_4_k_cu_20bdad05_154624cute1_E,(_ZN40_INTERNAL_8fcd6f89_4_k_cu_20bdad05_154624cuda3std3__45__cpo6cbeginE - _ZN40_INTERNAL_8fcd6f89_4_k_cu_20bdad05_154624cute1_E)
_ZN40_INTERNAL_8fcd6f89_4_k_cu_20bdad05_154624cute1_E:
	.zero		1
	.type		_ZN40_INTERNAL_8fcd6f89_4_k_cu_20bdad05_154624cuda3std3__45__cpo6cbeginE,@object
	.size		_ZN40_INTERNAL_8fcd6f89_4_k_cu_20bdad05_154624cuda3std3__45__cpo6cbeginE,(_ZN40_INTERNAL_8fcd6f89_4_k_cu_20bdad05_154624cuda3std3__48in_placeE - _ZN40_INTERNAL_8fcd6f89_4_k_cu_20bdad05_154624cuda3std3__45__cpo6cbeginE)
_ZN40_INTERNAL_8fcd6f89_4_k_cu_20bdad05_154624cuda3std3__45__cpo6cbeginE:
	.zero		1
	.type		_ZN40_INTERNAL_8fcd6f89_4_k_cu_20bdad05_154624cuda3std3__48in_placeE,@object
	.size		_ZN40_INTERNAL_8fcd6f89_4_k_cu_20bdad05_154624cuda3std3__48in_placeE,(_ZN40_INTERNAL_8fcd6f89_4_k_cu_20bdad05_154624cuda3std6ranges3__45__cpo9iter_moveE - _ZN40_INTERNAL_8fcd6f89_4_k_cu_20bdad05_154624cuda3std3__48in_placeE)
_ZN40_INTERNAL_8fcd6f89_4_k_cu_20bdad05_154624cuda3std3__48in_placeE:
	.zero		1
	.type		_ZN40_INTERNAL_8fcd6f89_4_k_cu_20bdad05_154624cuda3std6ranges3__45__cpo9iter_moveE,@object
	.size		_ZN40_INTERNAL_8fcd6f89_4_k_cu_20bdad05_154624cuda3std6ranges3__45__cpo9iter_moveE,(_ZN40_INTERNAL_8fcd6f89_4_k_cu_20bdad05_154624cuda3std3__45__cpo5beginE - _ZN40_INTERNAL_8fcd6f89_4_k_cu_20bdad05_154624cuda3std6ranges3__45__cpo9iter_moveE)
_ZN40_INTERNAL_8fcd6f89_4_k_cu_20bdad05_154624cuda3std6ranges3__45__cpo9iter_moveE:
	.zero		1
	.type		_ZN40_INTERNAL_8fcd6f89_4_k_cu_20bdad05_154624cuda3std3__45__cpo5beginE,@object
	.size		_ZN40_INTERNAL_8fcd6f89_4_k_cu_20bdad05_154624cuda3std3__45__cpo5beginE,(_ZN40_INTERNAL_8fcd6f89_4_k_cu_20bdad05_154624cuda3std3__442_GLOBAL__N__8fcd6f89_4_k_cu_20bdad05_154626ignoreE - _ZN40_INTERNAL_8fcd6f89_4_k_cu_20bdad05_154624cuda3std3__45__cpo5beginE)
_ZN40_INTERNAL_8fcd6f89_4_k_cu_20bdad05_154624cuda3std3__45__cpo5beginE:
	.zero		1
	.type		_ZN40_INTERNAL_8fcd6f89_4_k_cu_20bdad05_154624cuda3std3__442_GLOBAL__N__8fcd6f89_4_k_cu_20bdad05_154626ignoreE,@object
	.size		_ZN40_INTERNAL_8fcd6f89_4_k_cu_20bdad05_154624cuda3std3__442_GLOBAL__N__8fcd6f89_4_k_cu_20bdad05_154626ignoreE,(_ZN40_INTERNAL_8fcd6f89_4_k_cu_20bdad05_154624cute7productE - _ZN40_INTERNAL_8fcd6f89_4_k_cu_20bdad05_154624cuda3std3__442_GLOBAL__N__8fcd6f89_4_k_cu_20bdad05_154626ignoreE)
_ZN40_INTERNAL_8fcd6f89_4_k_cu_20bdad05_154624cuda3std3__442_GLOBAL__N__8fcd6f89_4_k_cu_20bdad05_154626ignoreE:
	.zero		1
	.type		_ZN40_INTERNAL_8fcd6f89_4_k_cu_20bdad05_154624cute7productE,@object
	.size		_ZN40_INTERNAL_8fcd6f89_4_k_cu_20bdad05_154624cute7productE,(_ZN40_INTERNAL_8fcd6f89_4_k_cu_20bdad05_154624cuda3std3__45__cpo3endE - _ZN40_INTERNAL_8fcd6f89_4_k_cu_20bdad05_154624cute7productE)
_ZN40_INTERNAL_8fcd6f89_4_k_cu_20bdad05_154624cute7productE:
	.zero		1
	.type		_ZN40_INTERNAL_8fcd6f89_4_k_cu_20bdad05_154624cuda3std3__45__cpo3endE,@object
	.size		_ZN40_INTERNAL_8fcd6f89_4_k_cu_20bdad05_154624cuda3std3__45__cpo3endE,(_ZN40_INTERNAL_8fcd6f89_4_k_cu_20bdad05_154624cuda3std3__419piecewise_constructE - _ZN40_INTERNAL_8fcd6f89_4_k_cu_20bdad05_154624cuda3std3__45__cpo3endE)
_ZN40_INTERNAL_8fcd6f89_4_k_cu_20bdad05_154624cuda3std3__45__cpo3endE:
	.zero		1
	.type		_ZN40_INTERNAL_8fcd6f89_4_k_cu_20bdad05_154624cuda3std3__419piecewise_constructE,@object
	.size		_ZN40_INTERNAL_8fcd6f89_4_k_cu_20bdad05_154624cuda3std3__419piecewise_constructE,(_ZN40_INTERNAL_8fcd6f89_4_k_cu_20bdad05_154624cuda3std3__45__cpo4cendE - _ZN40_INTERNAL_8fcd6f89_4_k_cu_20bdad05_154624cuda3std3__419piecewise_constructE)
_ZN40_INTERNAL_8fcd6f89_4_k_cu_20bdad05_154624cuda3std3__419piecewise_constructE:
	.zero		1
	.type		_ZN40_INTERNAL_8fcd6f89_4_k_cu_20bdad05_154624cuda3std3__45__cpo4cendE,@object
	.size		_ZN40_INTERNAL_8fcd6f89_4_k_cu_20bdad05_154624cuda3std3__45__cpo4cendE,(_ZN40_INTERNAL_8fcd6f89_4_k_cu_20bdad05_154624cuda3std6ranges3__45__cpo4swapE - _ZN40_INTERNAL_8fcd6f89_4_k_cu_20bdad05_154624cuda3std3__45__cpo4cendE)
_ZN40_INTERNAL_8fcd6f89_4_k_cu_20bdad05_154624cuda3std3__45__cpo4cendE:
	.zero		1
	.type		_ZN40_INTERNAL_8fcd6f89_4_k_cu_20bdad05_154624cuda3std6ranges3__45__cpo4swapE,@object
	.size		_ZN40_INTERNAL_8fcd6f89_4_k_cu_20bdad05_154624cuda3std6ranges3__45__cpo4swapE,(.L_8 - _ZN40_INTERNAL_8fcd6f89_4_k_cu_20bdad05_154624cuda3std6ranges3__45__cpo4swapE)
_ZN40_INTERNAL_8fcd6f89_4_k_cu_20bdad05_154624cuda3std6ranges3__45__cpo4swapE:
	.zero		1
.L_8:


//--------------------- .nv.constant0._ZN7cutlass13device_kernelINS_4gemm6kernel13GemmUniversalIN4cute5tupleIJiiiiEEENS1_10collective13CollectiveMmaINS1_34MainloopSm90TmaGmmaWarpSpecializedILi5ENS5_IJNS4_1CILi1EEESB_SB_EEENS1_35KernelTmaWarpSpecializedCooperativeEEENS5_IJNSA_ILi256EEENSA_ILi96EEENSA_ILi128EEEEEEaNS5_IJlSB_lEEEaSJ_NS4_8TiledMMAINS4_8MMA_AtomIJNS4_4SM904GMMA26MMA_64x96x32_S32S8S8_SS_TNEEEENS4_6LayoutINS5_IJNSA_ILi2EEESB_SB_EEENS5_IJSB_NSA_ILi0EEEST_EEEEENS5_IJNS4_10UnderscoreESW_SW_EEEEENS4_13SM90_TMA_LOADENS4_14ComposedLayoutINS4_7SwizzleILi3ELi4ELi3EEENS4_18smem_ptr_flag_bitsILi8EEENSQ_INS5_IJNSA_ILi8EEESH_EEENS5_IJSH_SB_EEEEEEEvNS4_8identityESZ_S19_vS1A_EENS_8epilogue10collective6detail29Sm90TmaWarpSpecializedAdapterINS1D_15DefaultEpilogueIaSJ_SJ_NS1C_6thread17LinearCombinationIaLi1EiiLNS1H_9ScaleType4KindE0ELNS_15FloatRoundStyleE2EaEENS1_15EpilogueDefaultEEEEEvvEEEEvNT_6ParamsE --------------------------
	.section	.nv.constant0._ZN7cutlass13device_kernelINS_4gemm6kernel13GemmUniversalIN4cute5tupleIJiiiiEEENS1_10collective13CollectiveMmaINS1_34MainloopSm90TmaGmmaWarpSpecializedILi5ENS5_IJNS4_1CILi1EEESB_SB_EEENS1_35KernelTmaWarpSpecializedCooperativeEEENS5_IJNSA_ILi256EEENSA_ILi96EEENSA_ILi128EEEEEEaNS5_IJlSB_lEEEaSJ_NS4_8TiledMMAINS4_8MMA_AtomIJNS4_4SM904GMMA26MMA_64x96x32_S32S8S8_SS_TNEEEENS4_6LayoutINS5_IJNSA_ILi2EEESB_SB_EEENS5_IJSB_NSA_ILi0EEEST_EEEEENS5_IJNS4_10UnderscoreESW_SW_EEEEENS4_13SM90_TMA_LOADENS4_14ComposedLayoutINS4_7SwizzleILi3ELi4ELi3EEENS4_18smem_ptr_flag_bitsILi8EEENSQ_INS5_IJNSA_ILi8EEESH_EEENS5_IJSH_SB_EEEEEEEvNS4_8identityESZ_S19_vS1A_EENS_8epilogue10collective6detail29Sm90TmaWarpSpecializedAdapterINS1D_15DefaultEpilogueIaSJ_SJ_NS1C_6thread17LinearCombinationIaLi1EiiLNS1H_9ScaleType4KindE0ELNS_15FloatRoundStyleE2EaEENS1_15EpilogueDefaultEEEEEvvEEEEvNT_6ParamsE,"a",@progbits
	.sectionflags	@""
	.align	4
.nv.constant0._ZN7cutlass13device_kernelINS_4gemm6kernel13GemmUniversalIN4cute5tupleIJiiiiEEENS1_10collective13CollectiveMmaINS1_34MainloopSm90TmaGmmaWarpSpecializedILi5ENS5_IJNS4_1CILi1EEESB_SB_EEENS1_35KernelTmaWarpSpecializedCooperativeEEENS5_IJNSA_ILi256EEENSA_ILi96EEENSA_ILi128EEEEEEaNS5_IJlSB_lEEEaSJ_NS4_8TiledMMAINS4_8MMA_AtomIJNS4_4SM904GMMA26MMA_64x96x32_S32S8S8_SS_TNEEEENS4_6LayoutINS5_IJNSA_ILi2EEESB_SB_EEENS5_IJSB_NSA_ILi0EEEST_EEEEENS5_IJNS4_10UnderscoreESW_SW_EEEEENS4_13SM90_TMA_LOADENS4_14ComposedLayoutINS4_7SwizzleILi3ELi4ELi3EEENS4_18smem_ptr_flag_bitsILi8EEENSQ_INS5_IJNSA_ILi8EEESH_EEENS5_IJSH_SB_EEEEEEEvNS4_8identityESZ_S19_vS1A_EENS_8epilogue10collective6detail29Sm90TmaWarpSpecializedAdapterINS1D_15DefaultEpilogueIaSJ_SJ_NS1C_6thread17LinearCombinationIaLi1EiiLNS1H_9ScaleType4KindE0ELNS_15FloatRoundStyleE2EaEENS1_15EpilogueDefaultEEEEEvvEEEEvNT_6ParamsE:
	.zero		1664


//--------------------- SYMBOLS --------------------------

	.type		.nv.reservedSmem.offset0,@object
	.size		.nv.reservedSmem.offset0,0x4
	.type		__assertfail,@function
